	.target	sm_100a

	.elftype	@"ET_EXEC"


//--------------------- .note.nv.tkinfo           --------------------------
	.section	.note.nv.tkinfo,"",@"SHT_NOTE"
	.sectionflags	@"SHF_NOTE_NV_TKINFO"
	.tkinfo
        /*0018*/ 	.word	0x00000002
        /*0030*/ 	.string	""
        /*0030*/ 	.string	"ptxas"
        /*0030*/ 	.string	"Cuda compilation tools, release 13.0, V13.0.88"
        /*0030*/ 	.string	"Build cuda_13.0.r13.0/compiler.36424714_0"
        /*0030*/ 	.string	"-arch sm_100a -m 64 "



//--------------------- .note.nv.cuinfo           --------------------------
	.section	.note.nv.cuinfo,"",@"SHT_NOTE"
	.sectionflags	@"SHF_NOTE_NV_CUINFO"
        /*0018*/ 	.short	0x0002
        /*001a*/ 	.short	0x0064
        /*001c*/ 	.short	0x0082
	.zero		2


//--------------------- .nv.info                  --------------------------
	.section	.nv.info,"",@"SHT_CUDA_INFO"
	.align	4


	//----- nvinfo : EIATTR_REGCOUNT
	.align		4
        /*0000*/ 	.byte	0x04, 0x2f
        /*0002*/ 	.short	(.L_19 - .L_18)
	.align		4
.L_18:
        /*0004*/ 	.word	index@(_ZN7cutlass13device_kernelINS_4gemm6kernel13GemmUniversalIN4cute5tupleIJiiiiEEENS1_10collective13CollectiveMmaINS1_35MainloopSm100TmaUmmaWarpSpecializedILi5ELi2ELi4ENS5_IJNS4_1CILi2EEENSA_ILi1EEESC_EEEEENS5_IJNSA_ILi128EEENSA_ILi64EEESF_EEENS_10bfloat16_tENS5_IJlSC_lEEESI_SJ_NS4_8TiledMMAINS4_8MMA_AtomIJNS4_26SM100_MMA_F16BF16_2x1SM_SSISI_SI_fLi128ELi64ELNS4_4UMMA5MajorE0ELSO_0ELNSN_7ScaleInE0ELSP_0EEEEEENS4_6LayoutINS5_IJSC_SC_SC_EEENS5_IJNSA_ILi0EEESU_SU_EEEEENS5_IJNS4_10UnderscoreESX_SX_EEEEENS4_18SM100_TMA_2SM_LOADENS4_14ComposedLayoutINS4_7SwizzleILi3ELi4ELi3EEENS4_18smem_ptr_flag_bitsILi16EEENSS_INS5_IJNSA_ILi8EEESG_EEENS5_IJSG_SC_EEEEEEEvNS4_8identityES10_S1A_vS1B_EENS_8epilogue10collective18CollectiveEpilogueINS1D_23Sm100TmaWarpSpecializedILi3ELi2ELi16ELb1ELb0EEEJNS5_IJSG_SG_SF_EEENS5_IJNSS_ISG_SC_EENSS_INS5_IJNSA_ILi16EEESB_EEENS5_IJSC_NSA_ILi32EEEEEEEEEEESI_SJ_SI_SJ_NS1D_6fusion15FusionCallbacksIS1H_NS1Q_17LinearCombinationISI_fSI_fLNS_15FloatRoundStyleE2EEES1I_S1P_JEEENS4_5SM1004TMEM4LOAD26SM100_TMEM_LOAD_32dp32b16xENS4_13SM90_TMA_LOADENS11_INS12_ILi1ELi4ELi3EEES15_NSS_INS5_IJS16_S1K_EEENS5_IJS1K_SC_EEEEEEENS4_39AutoVectorizingCopyWithAssumedAlignmentILi128EEENS4_14SM90_TMA_STOREES25_S27_S27_EEEvvEEEEvNT_6ParamsE)
        /*0008*/ 	.word	0x00000059


	//----- nvinfo : EIATTR_FRAME_SIZE
	.align		4
.L_19:
        /*000c*/ 	.byte	0x04, 0x11
        /*000e*/ 	.short	(.L_21 - .L_20)
	.align		4
.L_20:
        /*0010*/ 	.word	index@($__internal_2_$__cuda_sm10x_tcgen05_guardrail_trap_unallocated_columns_being_dealloced)
        /*0014*/ 	.word	0x00000000


	//----- nvinfo : EIATTR_FRAME_SIZE
	.align		4
.L_21:
        /*0018*/ 	.byte	0x04, 0x11
        /*001a*/ 	.short	(.L_23 - .L_22)
	.align		4
.L_22:
        /*001c*/ 	.word	index@($__internal_1_$__cuda_sm10x_tcgen05_guardrail_trap_phase_invalid_during_alloc)
        /*0020*/ 	.word	0x00000000


	//----- nvinfo : EIATTR_FRAME_SIZE
	.align		4
.L_23:
        /*0024*/ 	.byte	0x04, 0x11
        /*0026*/ 	.short	(.L_25 - .L_24)
	.align		4
.L_24:
        /*0028*/ 	.word	index@($__internal_0_$__cuda_sm10x_tcgen05_guardrail_trap_col_being_dealloced_not_returned_by_alloc)
        /*002c*/ 	.word	0x00000000


	//----- nvinfo : EIATTR_FRAME_SIZE
	.align		4
.L_25:
        /*0030*/ 	.byte	0x04, 0x11
        /*0032*/ 	.short	(.L_27 - .L_26)
	.align		4
.L_26:
        /*0034*/ 	.word	index@(_ZN7cutlass13device_kernelINS_4gemm6kernel13GemmUniversalIN4cute5tupleIJiiiiEEENS1_10collective13CollectiveMmaINS1_35MainloopSm100TmaUmmaWarpSpecializedILi5ELi2ELi4ENS5_IJNS4_1CILi2EEENSA_ILi1EEESC_EEEEENS5_IJNSA_ILi128EEENSA_ILi64EEESF_EEENS_10bfloat16_tENS5_IJlSC_lEEESI_SJ_NS4_8TiledMMAINS4_8MMA_AtomIJNS4_26SM100_MMA_F16BF16_2x1SM_SSISI_SI_fLi128ELi64ELNS4_4UMMA5MajorE0ELSO_0ELNSN_7ScaleInE0ELSP_0EEEEEENS4_6LayoutINS5_IJSC_SC_SC_EEENS5_IJNSA_ILi0EEESU_SU_EEEEENS5_IJNS4_10UnderscoreESX_SX_EEEEENS4_18SM100_TMA_2SM_LOADENS4_14ComposedLayoutINS4_7SwizzleILi3ELi4ELi3EEENS4_18smem_ptr_flag_bitsILi16EEENSS_INS5_IJNSA_ILi8EEESG_EEENS5_IJSG_SC_EEEEEEEvNS4_8identityES10_S1A_vS1B_EENS_8epilogue10collective18CollectiveEpilogueINS1D_23Sm100TmaWarpSpecializedILi3ELi2ELi16ELb1ELb0EEEJNS5_IJSG_SG_SF_EEENS5_IJNSS_ISG_SC_EENSS_INS5_IJNSA_ILi16EEESB_EEENS5_IJSC_NSA_ILi32EEEEEEEEEEESI_SJ_SI_SJ_NS1D_6fusion15FusionCallbacksIS1H_NS1Q_17LinearCombinationISI_fSI_fLNS_15FloatRoundStyleE2EEES1I_S1P_JEEENS4_5SM1004TMEM4LOAD26SM100_TMEM_LOAD_32dp32b16xENS4_13SM90_TMA_LOADENS11_INS12_ILi1ELi4ELi3EEES15_NSS_INS5_IJS16_S1K_EEENS5_IJS1K_SC_EEEEEEENS4_39AutoVectorizingCopyWithAssumedAlignmentILi128EEENS4_14SM90_TMA_STOREES25_S27_S27_EEEvvEEEEvNT_6ParamsE)
        /*0038*/ 	.word	0x00000000


	//----- nvinfo : EIATTR_MIN_STACK_SIZE
	.align		4
.L_27:
        /*003c*/ 	.byte	0x04, 0x12
        /*003e*/ 	.short	(.L_29 - .L_28)
	.align		4
.L_28:
        /*0040*/ 	.word	index@(_ZN7cutlass13device_kernelINS_4gemm6kernel13GemmUniversalIN4cute5tupleIJiiiiEEENS1_10collective13CollectiveMmaINS1_35MainloopSm100TmaUmmaWarpSpecializedILi5ELi2ELi4ENS5_IJNS4_1CILi2EEENSA_ILi1EEESC_EEEEENS5_IJNSA_ILi128EEENSA_ILi64EEESF_EEENS_10bfloat16_tENS5_IJlSC_lEEESI_SJ_NS4_8TiledMMAINS4_8MMA_AtomIJNS4_26SM100_MMA_F16BF16_2x1SM_SSISI_SI_fLi128ELi64ELNS4_4UMMA5MajorE0ELSO_0ELNSN_7ScaleInE0ELSP_0EEEEEENS4_6LayoutINS5_IJSC_SC_SC_EEENS5_IJNSA_ILi0EEESU_SU_EEEEENS5_IJNS4_10UnderscoreESX_SX_EEEEENS4_18SM100_TMA_2SM_LOADENS4_14ComposedLayoutINS4_7SwizzleILi3ELi4ELi3EEENS4_18smem_ptr_flag_bitsILi16EEENSS_INS5_IJNSA_ILi8EEESG_EEENS5_IJSG_SC_EEEEEEEvNS4_8identityES10_S1A_vS1B_EENS_8epilogue10collective18CollectiveEpilogueINS1D_23Sm100TmaWarpSpecializedILi3ELi2ELi16ELb1ELb0EEEJNS5_IJSG_SG_SF_EEENS5_IJNSS_ISG_SC_EENSS_INS5_IJNSA_ILi16EEESB_EEENS5_IJSC_NSA_ILi32EEEEEEEEEEESI_SJ_SI_SJ_NS1D_6fusion15FusionCallbacksIS1H_NS1Q_17LinearCombinationISI_fSI_fLNS_15FloatRoundStyleE2EEES1I_S1P_JEEENS4_5SM1004TMEM4LOAD26SM100_TMEM_LOAD_32dp32b16xENS4_13SM90_TMA_LOADENS11_INS12_ILi1ELi4ELi3EEES15_NSS_INS5_IJS16_S1K_EEENS5_IJS1K_SC_EEEEEEENS4_39AutoVectorizingCopyWithAssumedAlignmentILi128EEENS4_14SM90_TMA_STOREES25_S27_S27_EEEvvEEEEvNT_6ParamsE)
        /*0044*/ 	.word	0x00000000
.L_29:


//--------------------- .nv.compat                --------------------------
	.section	.nv.compat,"",@"SHT_CUDA_COMPAT_INFO"
	.align	4
        /*0000*/ 	.byte	0x02, 0x09, 0x01, 0x00, 0x02, 0x02, 0x02, 0x00, 0x02, 0x05, 0x05, 0x00, 0x03, 0x07, 0x01, 0x01
        /*0010*/ 	.byte	0x02, 0x03, 0x01, 0x00, 0x02, 0x06, 0x01, 0x00, 0x04, 0x0b, 0x08, 0x00, 0x09, 0x00, 0x00, 0x00
        /*0020*/ 	.byte	0x00, 0x00, 0x00, 0x00


//--------------------- .nv.info._ZN7cutlass13device_kernelINS_4gemm6kernel13GemmUniversalIN4cute5tupleIJiiiiEEENS1_10collective13CollectiveMmaINS1_35MainloopSm100TmaUmmaWarpSpecializedILi5ELi2ELi4ENS5_IJNS4_1CILi2EEENSA_ILi1EEESC_EEEEENS5_IJNSA_ILi128EEENSA_ILi64EEESF_EEENS_10bfloat16_tENS5_IJlSC_lEEESI_SJ_NS4_8TiledMMAINS4_8MMA_AtomIJNS4_26SM100_MMA_F16BF16_2x1SM_SSISI_SI_fLi128ELi64ELNS4_4UMMA5MajorE0ELSO_0ELNSN_7ScaleInE0ELSP_0EEEEEENS4_6LayoutINS5_IJSC_SC_SC_EEENS5_IJNSA_ILi0EEESU_SU_EEEEENS5_IJNS4_10UnderscoreESX_SX_EEEEENS4_18SM100_TMA_2SM_LOADENS4_14ComposedLayoutINS4_7SwizzleILi3ELi4ELi3EEENS4_18smem_ptr_flag_bitsILi16EEENSS_INS5_IJNSA_ILi8EEESG_EEENS5_IJSG_SC_EEEEEEEvNS4_8identityES10_S1A_vS1B_EENS_8epilogue10collective18CollectiveEpilogueINS1D_23Sm100TmaWarpSpecializedILi3ELi2ELi16ELb1ELb0EEEJNS5_IJSG_SG_SF_EEENS5_IJNSS_ISG_SC_EENSS_INS5_IJNSA_ILi16EEESB_EEENS5_IJSC_NSA_ILi32EEEEEEEEEEESI_SJ_SI_SJ_NS1D_6fusion15FusionCallbacksIS1H_NS1Q_17LinearCombinationISI_fSI_fLNS_15FloatRoundStyleE2EEES1I_S1P_JEEENS4_5SM1004TMEM4LOAD26SM100_TMEM_LOAD_32dp32b16xENS4_13SM90_TMA_LOADENS11_INS12_ILi1ELi4ELi3EEES15_NSS_INS5_IJS16_S1K_EEENS5_IJS1K_SC_EEEEEEENS4_39AutoVectorizingCopyWithAssumedAlignmentILi128EEENS4_14SM90_TMA_STOREES25_S27_S27_EEEvvEEEEvNT_6ParamsE --------------------------
	.section	.nv.info._ZN7cutlass13device_kernelINS_4gemm6kernel13GemmUniversalIN4cute5tupleIJiiiiEEENS1_10collective13CollectiveMmaINS1_35MainloopSm100TmaUmmaWarpSpecializedILi5ELi2ELi4ENS5_IJNS4_1CILi2EEENSA_ILi1EEESC_EEEEENS5_IJNSA_ILi128EEENSA_ILi64EEESF_EEENS_10bfloat16_tENS5_IJlSC_lEEESI_SJ_NS4_8TiledMMAINS4_8MMA_AtomIJNS4_26SM100_MMA_F16BF16_2x1SM_SSISI_SI_fLi128ELi64ELNS4_4UMMA5MajorE0ELSO_0ELNSN_7ScaleInE0ELSP_0EEEEEENS4_6LayoutINS5_IJSC_SC_SC_EEENS5_IJNSA_ILi0EEESU_SU_EEEEENS5_IJNS4_10UnderscoreESX_SX_EEEEENS4_18SM100_TMA_2SM_LOADENS4_14ComposedLayoutINS4_7SwizzleILi3ELi4ELi3EEENS4_18smem_ptr_flag_bitsILi16EEENSS_INS5_IJNSA_ILi8EEESG_EEENS5_IJSG_SC_EEEEEEEvNS4_8identityES10_S1A_vS1B_EENS_8epilogue10collective18CollectiveEpilogueINS1D_23Sm100TmaWarpSpecializedILi3ELi2ELi16ELb1ELb0EEEJNS5_IJSG_SG_SF_EEENS5_IJNSS_ISG_SC_EENSS_INS5_IJNSA_ILi16EEESB_EEENS5_IJSC_NSA_ILi32EEEEEEEEEEESI_SJ_SI_SJ_NS1D_6fusion15FusionCallbacksIS1H_NS1Q_17LinearCombinationISI_fSI_fLNS_15FloatRoundStyleE2EEES1I_S1P_JEEENS4_5SM1004TMEM4LOAD26SM100_TMEM_LOAD_32dp32b16xENS4_13SM90_TMA_LOADENS11_INS12_ILi1ELi4ELi3EEES15_NSS_INS5_IJS16_S1K_EEENS5_IJS1K_SC_EEEEEEENS4_39AutoVectorizingCopyWithAssumedAlignmentILi128EEENS4_14SM90_TMA_STOREES25_S27_S27_EEEvvEEEEvNT_6ParamsE,"",@"SHT_CUDA_INFO"
	.sectionflags	@""
	.align	4


	//----- nvinfo : EIATTR_CUDA_API_VERSION
	.align		4
        /*0000*/ 	.byte	0x04, 0x37
        /*0002*/ 	.short	(.L_31 - .L_30)
.L_30:
        /*0004*/ 	.word	0x00000082


	//----- nvinfo : EIATTR_KPARAM_INFO
	.align		4
.L_31:
        /*0008*/ 	.byte	0x04, 0x17
        /*000a*/ 	.short	(.L_33 - .L_32)
.L_32:
        /*000c*/ 	.word	0x00000000
        /*0010*/ 	.short	0x0000
        /*0012*/ 	.short	0x0000
        /*0014*/ 	.byte	0x00, 0xf0, 0x01, 0x20


	//----- nvinfo : EIATTR_AT_ENTRY_FRAGMENTS
	.align		4
.L_33:
        /*0018*/ 	.byte	0x04, 0x4f
        /*001a*/ 	.short	(.L_35 - .L_34)


	//   ....[0]....
.L_34:
        /*001c*/ 	.word	0x00000007


	//----- nvinfo : EIATTR_RESERVED_SMEM_USED
	.align		4
.L_35:
        /*0020*/ 	.byte	0x01, 0x41
	.zero		2


	//----- nvinfo : EIATTR_SPARSE_MMA_MASK
	.align		4
        /*0024*/ 	.byte	0x03, 0x50
        /*0026*/ 	.short	0x0000


	//----- nvinfo : EIATTR_TCGEN05_2CTA_USED
	.align		4
        /*0028*/ 	.byte	0x01, 0x52
	.zero		2


	//----- nvinfo : EIATTR_MAXREG_COUNT
	.align		4
        /*002c*/ 	.byte	0x03, 0x1b
        /*002e*/ 	.short	0x00ff


	//----- nvinfo : EIATTR_NUM_BARRIERS
	.align		4
        /*0030*/ 	.byte	0x02, 0x4c
        /*0032*/ 	.byte	0x07
	.zero		1


	//----- nvinfo : EIATTR_EXTERNS
	.align		4
        /*0034*/ 	.byte	0x04, 0x0f
        /*0036*/ 	.short	(.L_37 - .L_36)


	//   ....[0]....
	.align		4
.L_36:
        /*0038*/ 	.word	index@(__assertfail)


	//----- nvinfo : EIATTR_MERCURY_ISA_VERSION
	.align		4
.L_37:
        /*003c*/ 	.byte	0x03, 0x5f
        /*003e*/ 	.short	0x0101


	//----- nvinfo : EIATTR_INT_WARP_WIDE_INSTR_OFFSETS
	.align		4
        /*0040*/ 	.byte	0x04, 0x31
        /*0042*/ 	.short	(.L_39 - .L_38)


	//   ....[0]....
.L_38:
        /*0044*/ 	.word	0x00000d10


	//   ....[1]....
        /*0048*/ 	.word	0x00000db0


	//   ....[2]....
        /*004c*/ 	.word	0x00002280


	//   ....[3]....
        /*0050*/ 	.word	0x000043b0


	//   ....[4]....
        /*0054*/ 	.word	0x000043d0


	//   ....[5]....
        /*0058*/ 	.word	0x00004400


	//   ....[6]....
        /*005c*/ 	.word	0x00004d10


	//   ....[7]....
        /*0060*/ 	.word	0x00004d80


	//   ....[8]....
        /*0064*/ 	.word	0x00004e90


	//   ....[9]....
        /*0068*/ 	.word	0x00005060


	//   ....[10]....
        /*006c*/ 	.word	0x00005110


	//   ....[11]....
        /*0070*/ 	.word	0x00005230


	//----- nvinfo : EIATTR_COOP_GROUP_MASK_REGIDS
	.align		4
.L_39:
        /*0074*/ 	.byte	0x04, 0x29
        /*0076*/ 	.short	(.L_41 - .L_40)


	//   ....[0]....
.L_40:
        /*0078*/ 	.word	0xffffffff


	//   ....[1]....
        /*007c*/ 	.word	0xffffffff


	//   ....[2]....
        /*0080*/ 	.word	0xffffffff


	//   ....[3]....
        /*0084*/ 	.word	0xffffffff


	//   ....[4]....
        /*0088*/ 	.word	0xffffffff


	//   ....[5]....
        /*008c*/ 	.word	0xffffffff


	//   ....[6]....
        /*0090*/ 	.word	0xffffffff


	//   ....[7]....
        /*0094*/ 	.word	0xffffffff


	//   ....[8]....
        /*0098*/ 	.word	0xffffffff


	//   ....[9]....
        /*009c*/ 	.word	0xffffffff


	//   ....[10]....
        /*00a0*/ 	.word	0xffffffff


	//   ....[11]....
        /*00a4*/ 	.word	0xffffffff


	//   ....[12]....
        /*00a8*/ 	.word	0xffffffff


	//   ....[13]....
        /*00ac*/ 	.word	0xffffffff


	//----- nvinfo : EIATTR_COOP_GROUP_INSTR_OFFSETS
	.align		4
.L_41:
        /*00b0*/ 	.byte	0x04, 0x28
        /*00b2*/ 	.short	(.L_43 - .L_42)


	//   ....[0]....
.L_42:
        /*00b4*/ 	.word	0x000000c0


	//   ....[1]....
        /*00b8*/ 	.word	0x00000500


	//   ....[2]....
        /*00bc*/ 	.word	0x000006a0


	//   ....[3]....
        /*00c0*/ 	.word	0x00000810


	//   ....[4]....
        /*00c4*/ 	.word	0x00000900


	//   ....[5]....
        /*00c8*/ 	.word	0x00000a60


	//   ....[6]....
        /*00cc*/ 	.word	0x00000bf0


	//   ....[7]....
        /*00d0*/ 	.word	0x00000e30


	//   ....[8]....
        /*00d4*/ 	.word	0x00002160


	//   ....[9]....
        /*00d8*/ 	.word	0x00002fd0


	//   ....[10]....
        /*00dc*/ 	.word	0x000034a0


	//   ....[11]....
        /*00e0*/ 	.word	0x000034d0


	//   ....[12]....
        /*00e4*/ 	.word	0x000042b0


	//   ....[13]....
        /*00e8*/ 	.word	0x000044c0


	//----- nvinfo : EIATTR_VRC_CTA_INIT_COUNT
	.align		4
.L_43:
        /*00ec*/ 	.byte	0x02, 0x4a
        /*00ee*/ 	.byte	0x80
	.zero		1


	//----- nvinfo : EIATTR_SYSCALL_OFFSETS
	.align		4
        /*00f0*/ 	.byte	0x04, 0x46
        /*00f2*/ 	.short	(.L_45 - .L_44)


	//   ....[0]....
.L_44:
        /*00f4*/ 	.word	0x00005dc0


	//   ....[1]....
        /*00f8*/ 	.word	0x00005eb0


	//   ....[2]....
        /*00fc*/ 	.word	0x00006670


	//   ....[3]....
        /*0100*/ 	.word	0x00006ff0


	//----- nvinfo : EIATTR_MBARRIER_INSTR_OFFSETS
	.align		4
.L_45:
        /*0104*/ 	.byte	0x04, 0x39
        /*0106*/ 	.short	(.L_47 - .L_46)


	//   ....[0]....
.L_46:
        /*0108*/ 	.word	0x000005f0
        /*010c*/ 	.word	0x000000ff
        /*0110*/ 	.word	0x00000000
        /*0114*/ 	.short	0x0100
        /*0116*/ 	.byte	0x08
	.zero		1


	//   ....[1]....
        /*0118*/ 	.word	0x00000600
        /*011c*/ 	.word	0x000000ff
        /*0120*/ 	.word	0x00000028
        /*0124*/ 	.short	0x0100
        /*0126*/ 	.byte	0x08
	.zero		1


	//   ....[2]....
        /*0128*/ 	.word	0x00000610
        /*012c*/ 	.word	0x000000ff
        /*0130*/ 	.word	0x00000008
        /*0134*/ 	.short	0x0100
        /*0136*/ 	.byte	0x08
	.zero		1


	//   ....[3]....
        /*0138*/ 	.word	0x00000620
        /*013c*/ 	.word	0x000000ff
        /*0140*/ 	.word	0x00000030
        /*0144*/ 	.short	0x0100
        /*0146*/ 	.byte	0x08
	.zero		1


	//   ....[4]....
        /*0148*/ 	.word	0x00000630
        /*014c*/ 	.word	0x000000ff
        /*0150*/ 	.word	0x00000010
        /*0154*/ 	.short	0x0100
        /*0156*/ 	.byte	0x08
	.zero		1


	//   ....[5]....
        /*0158*/ 	.word	0x00000640
        /*015c*/ 	.word	0x000000ff
        /*0160*/ 	.word	0x00000038
        /*0164*/ 	.short	0x0100
        /*0166*/ 	.byte	0x08
	.zero		1


	//   ....[6]....
        /*0168*/ 	.word	0x00000650
        /*016c*/ 	.word	0x000000ff
        /*0170*/ 	.word	0x00000018
        /*0174*/ 	.short	0x0100
        /*0176*/ 	.byte	0x08
	.zero		1


	//   ....[7]....
        /*0178*/ 	.word	0x00000660
        /*017c*/ 	.word	0x000000ff
        /*0180*/ 	.word	0x00000040
        /*0184*/ 	.short	0x0100
        /*0186*/ 	.byte	0x08
	.zero		1


	//   ....[8]....
        /*0188*/ 	.word	0x00000670
        /*018c*/ 	.word	0x000000ff
        /*0190*/ 	.word	0x00000020
        /*0194*/ 	.short	0x0100
        /*0196*/ 	.byte	0x08
	.zero		1


	//   ....[9]....
        /*0198*/ 	.word	0x00000680
        /*019c*/ 	.word	0x000000ff
        /*01a0*/ 	.word	0x00000048
        /*01a4*/ 	.short	0x0100
        /*01a6*/ 	.byte	0x08
	.zero		1


	//   ....[10]....
        /*01a8*/ 	.word	0x000007a0
        /*01ac*/ 	.word	0x000000ff
        /*01b0*/ 	.word	0x00000050
        /*01b4*/ 	.short	0x0100
        /*01b6*/ 	.byte	0x09
	.zero		1


	//   ....[11]....
        /*01b8*/ 	.word	0x000007b0
        /*01bc*/ 	.word	0x000000ff
        /*01c0*/ 	.word	0x00000068
        /*01c4*/ 	.short	0x0100
        /*01c6*/ 	.byte	0x09
	.zero		1


	//   ....[12]....
        /*01c8*/ 	.word	0x000007c0
        /*01cc*/ 	.word	0x000000ff
        /*01d0*/ 	.word	0x00000058
        /*01d4*/ 	.short	0x0100
        /*01d6*/ 	.byte	0x09
	.zero		1


	//   ....[13]....
        /*01d8*/ 	.word	0x000007d0
        /*01dc*/ 	.word	0x000000ff
        /*01e0*/ 	.word	0x00000070
        /*01e4*/ 	.short	0x0100
        /*01e6*/ 	.byte	0x09
	.zero		1


	//   ....[14]....
        /*01e8*/ 	.word	0x000007e0
        /*01ec*/ 	.word	0x000000ff
        /*01f0*/ 	.word	0x00000060
        /*01f4*/ 	.short	0x0100
        /*01f6*/ 	.byte	0x09
	.zero		1


	//   ....[15]....
        /*01f8*/ 	.word	0x000007f0
        /*01fc*/ 	.word	0x000000ff
        /*0200*/ 	.word	0x00000078
        /*0204*/ 	.short	0x0100
        /*0206*/ 	.byte	0x09
	.zero		1


	//   ....[16]....
        /*0208*/ 	.word	0x000008d0
        /*020c*/ 	.word	0x000000ff
        /*0210*/ 	.word	0x00000080
        /*0214*/ 	.short	0x0100
        /*0216*/ 	.byte	0x08
	.zero		1


	//   ....[17]....
        /*0218*/ 	.word	0x000008e0
        /*021c*/ 	.word	0x000000ff
        /*0220*/ 	.word	0x00000088
        /*0224*/ 	.short	0x0100
        /*0226*/ 	.byte	0x08
	.zero		1


	//   ....[18]....
        /*0228*/ 	.word	0x00000a10
        /*022c*/ 	.word	0x000000ff
        /*0230*/ 	.word	0x00000090
        /*0234*/ 	.short	0x0100
        /*0236*/ 	.byte	0x08
	.zero		1


	//   ....[19]....
        /*0238*/ 	.word	0x00000a20
        /*023c*/ 	.word	0x000000ff
        /*0240*/ 	.word	0x000000a0
        /*0244*/ 	.short	0x0100
        /*0246*/ 	.byte	0x08
	.zero		1


	//   ....[20]....
        /*0248*/ 	.word	0x00000a30
        /*024c*/ 	.word	0x000000ff
        /*0250*/ 	.word	0x00000098
        /*0254*/ 	.short	0x0100
        /*0256*/ 	.byte	0x08
	.zero		1


	//   ....[21]....
        /*0258*/ 	.word	0x00000a40
        /*025c*/ 	.word	0x000000ff
        /*0260*/ 	.word	0x000000a8
        /*0264*/ 	.short	0x0100
        /*0266*/ 	.byte	0x08
	.zero		1


	//   ....[22]....
        /*0268*/ 	.word	0x00000b60
        /*026c*/ 	.word	0x000000ff
        /*0270*/ 	.word	0x000000b0
        /*0274*/ 	.short	0x0100
        /*0276*/ 	.byte	0x09
	.zero		1


	//   ....[23]....
        /*0278*/ 	.word	0x00000b70
        /*027c*/ 	.word	0x000000ff
        /*0280*/ 	.word	0x000000d0
        /*0284*/ 	.short	0x0100
        /*0286*/ 	.byte	0x09
	.zero		1


	//   ....[24]....
        /*0288*/ 	.word	0x00000b80
        /*028c*/ 	.word	0x000000ff
        /*0290*/ 	.word	0x000000b8
        /*0294*/ 	.short	0x0100
        /*0296*/ 	.byte	0x09
	.zero		1


	//   ....[25]....
        /*0298*/ 	.word	0x00000b90
        /*029c*/ 	.word	0x000000ff
        /*02a0*/ 	.word	0x000000d8
        /*02a4*/ 	.short	0x0100
        /*02a6*/ 	.byte	0x09
	.zero		1


	//   ....[26]....
        /*02a8*/ 	.word	0x00000ba0
        /*02ac*/ 	.word	0x000000ff
        /*02b0*/ 	.word	0x000000c0
        /*02b4*/ 	.short	0x0100
        /*02b6*/ 	.byte	0x09
	.zero		1


	//   ....[27]....
        /*02b8*/ 	.word	0x00000bb0
        /*02bc*/ 	.word	0x000000ff
        /*02c0*/ 	.word	0x000000e0
        /*02c4*/ 	.short	0x0100
        /*02c6*/ 	.byte	0x09
	.zero		1


	//   ....[28]....
        /*02c8*/ 	.word	0x00000bc0
        /*02cc*/ 	.word	0x000000ff
        /*02d0*/ 	.word	0x000000c8
        /*02d4*/ 	.short	0x0100
        /*02d6*/ 	.byte	0x09
	.zero		1


	//   ....[29]....
        /*02d8*/ 	.word	0x00000bd0
        /*02dc*/ 	.word	0x000000ff
        /*02e0*/ 	.word	0x000000e8
        /*02e4*/ 	.short	0x0100
        /*02e6*/ 	.byte	0x09
	.zero		1


	//   ....[30]....
        /*02e8*/ 	.word	0x00000cc0
        /*02ec*/ 	.word	0x000000ff
        /*02f0*/ 	.word	0x000000f0
        /*02f4*/ 	.short	0x0100
        /*02f6*/ 	.byte	0x08
	.zero		1


	//   ....[31]....
        /*02f8*/ 	.word	0x00000cd0
        /*02fc*/ 	.word	0x000000ff
        /*0300*/ 	.word	0x00000100
        /*0304*/ 	.short	0x0100
        /*0306*/ 	.byte	0x08
	.zero		1


	//   ....[32]....
        /*0308*/ 	.word	0x00000ce0
        /*030c*/ 	.word	0x000000ff
        /*0310*/ 	.word	0x000000f8
        /*0314*/ 	.short	0x0100
        /*0316*/ 	.byte	0x08
	.zero		1


	//   ....[33]....
        /*0318*/ 	.word	0x00000cf0
        /*031c*/ 	.word	0x000000ff
        /*0320*/ 	.word	0x00000108
        /*0324*/ 	.short	0x0100
        /*0326*/ 	.byte	0x08
	.zero		1


	//   ....[34]....
        /*0328*/ 	.word	0x00000de0
        /*032c*/ 	.word	0x000000ff
        /*0330*/ 	.word	0x00000110
        /*0334*/ 	.short	0x0100
        /*0336*/ 	.byte	0x06
	.zero		1


	//   ....[35]....
        /*0338*/ 	.word	0x00001800
        /*033c*/ 	.word	0x00000003
        /*0340*/ 	.word	0x00000100
        /*0344*/ 	.short	0x010a
        /*0346*/ 	.byte	0xff
	.zero		1


	//   ....[36]....
        /*0348*/ 	.word	0x00001830
        /*034c*/ 	.word	0x00000003
        /*0350*/ 	.word	0x000000f0
        /*0354*/ 	.short	0x0101
        /*0356*/ 	.byte	0xff
	.zero		1


	//   ....[37]....
        /*0358*/ 	.word	0x00001930
        /*035c*/ 	.word	0x000000ff
        /*0360*/ 	.word	0x00000028
        /*0364*/ 	.short	0x010a
        /*0366*/ 	.byte	0x08
	.zero		1


	//   ....[38]....
        /*0368*/ 	.word	0x00001a00
        /*036c*/ 	.word	0x000000ff
        /*0370*/ 	.word	0x00000028
        /*0374*/ 	.short	0x010a
        /*0376*/ 	.byte	0x21
	.zero		1


	//   ....[39]....
        /*0378*/ 	.word	0x00001bb0
        /*037c*/ 	.word	0x000000ff
        /*0380*/ 	.word	0x00000028
        /*0384*/ 	.short	0x010a
        /*0386*/ 	.byte	0x08
	.zero		1


	//   ....[40]....
        /*0388*/ 	.word	0x00001d70
        /*038c*/ 	.word	0x000000ff
        /*0390*/ 	.word	0x00000088
        /*0394*/ 	.short	0x0101
        /*0396*/ 	.byte	0x04
	.zero		1


	//   ....[41]....
        /*0398*/ 	.word	0x00001d90
        /*039c*/ 	.word	0x000000ff
        /*03a0*/ 	.word	0x00000028
        /*03a4*/ 	.short	0x010a
        /*03a6*/ 	.byte	0x08
	.zero		1


	//   ....[42]....
        /*03a8*/ 	.word	0x00001e10
        /*03ac*/ 	.word	0x000000ff
        /*03b0*/ 	.word	0x00000028
        /*03b4*/ 	.short	0x010a
        /*03b6*/ 	.byte	0x21
	.zero		1


	//   ....[43]....
        /*03b8*/ 	.word	0x00001fa0
        /*03bc*/ 	.word	0x000000ff
        /*03c0*/ 	.word	0x00000028
        /*03c4*/ 	.short	0x010a
        /*03c6*/ 	.byte	0x08
	.zero		1


	//   ....[44]....
        /*03c8*/ 	.word	0x00002190
        /*03cc*/ 	.word	0x00000002
        /*03d0*/ 	.word	0x00000090
        /*03d4*/ 	.short	0x010a
        /*03d6*/ 	.byte	0xff
	.zero		1


	//   ....[45]....
        /*03d8*/ 	.word	0x00002250
        /*03dc*/ 	.word	0x00000002
        /*03e0*/ 	.word	0x00000000
        /*03e4*/ 	.short	0x0101
        /*03e6*/ 	.byte	0xff
	.zero		1


	//   ....[46]....
        /*03e8*/ 	.word	0x000027b0
        /*03ec*/ 	.word	0x000000ff
        /*03f0*/ 	.word	0x00000000
        /*03f4*/ 	.short	0x010a
        /*03f6*/ 	.byte	0x05
	.zero		1


	//   ....[47]....
        /*03f8*/ 	.word	0x00002840
        /*03fc*/ 	.word	0x000000ff
        /*0400*/ 	.word	0x00000000
        /*0404*/ 	.short	0x010a
        /*0406*/ 	.byte	0x05
	.zero		1


	//   ....[48]....
        /*0408*/ 	.word	0x000028d0
        /*040c*/ 	.word	0x000000ff
        /*0410*/ 	.word	0x00000000
        /*0414*/ 	.short	0x010a
        /*0416*/ 	.byte	0x05
	.zero		1


	//   ....[49]....
        /*0418*/ 	.word	0x00002960
        /*041c*/ 	.word	0x000000ff
        /*0420*/ 	.word	0x00000000
        /*0424*/ 	.short	0x010a
        /*0426*/ 	.byte	0x05
	.zero		1


	//   ....[50]....
        /*0428*/ 	.word	0x00002a00
        /*042c*/ 	.word	0x00000000
        /*0430*/ 	.word	0x00000000
        /*0434*/ 	.short	0x010a
        /*0436*/ 	.byte	0xff
	.zero		1


	//   ....[51]....
        /*0438*/ 	.word	0x00002b30
        /*043c*/ 	.word	0x00000000
        /*0440*/ 	.word	0x000000f0
        /*0444*/ 	.short	0x010a
        /*0446*/ 	.byte	0xff
	.zero		1


	//   ....[52]....
        /*0448*/ 	.word	0x00002ba0
        /*044c*/ 	.word	0x00000004
        /*0450*/ 	.word	0x00000000
        /*0454*/ 	.short	0x0101
        /*0456*/ 	.byte	0xff
	.zero		1


	//   ....[53]....
        /*0458*/ 	.word	0x00002bc0
        /*045c*/ 	.word	0x000000ff
        /*0460*/ 	.word	0x000000a0
        /*0464*/ 	.short	0x010a
        /*0466*/ 	.byte	0x05
	.zero		1


	//   ....[54]....
        /*0468*/ 	.word	0x00002ce0
        /*046c*/ 	.word	0x00000000
        /*0470*/ 	.word	0x00000090
        /*0474*/ 	.short	0x010a
        /*0476*/ 	.byte	0xff
	.zero		1


	//   ....[55]....
        /*0478*/ 	.word	0x00002de0
        /*047c*/ 	.word	0x00000000
        /*0480*/ 	.word	0x00000000
        /*0484*/ 	.short	0x0101
        /*0486*/ 	.byte	0xff
	.zero		1


	//   ....[56]....
        /*0488*/ 	.word	0x00002e70
        /*048c*/ 	.word	0x000000ff
        /*0490*/ 	.word	0x000000a0
        /*0494*/ 	.short	0x0106
        /*0496*/ 	.byte	0x05
	.zero		1


	//   ....[57]....
        /*0498*/ 	.word	0x00002e90
        /*049c*/ 	.word	0x000000ff
        /*04a0*/ 	.word	0x000000a0
        /*04a4*/ 	.short	0x010a
        /*04a6*/ 	.byte	0x05
	.zero		1


	//   ....[58]....
        /*04a8*/ 	.word	0x00002f20
        /*04ac*/ 	.word	0x000000ff
        /*04b0*/ 	.word	0x000000a0
        /*04b4*/ 	.short	0x0106
        /*04b6*/ 	.byte	0x04
	.zero		1


	//   ....[59]....
        /*04b8*/ 	.word	0x00002f60
        /*04bc*/ 	.word	0x00000000
        /*04c0*/ 	.word	0x000000a0
        /*04c4*/ 	.short	0x010a
        /*04c6*/ 	.byte	0xff
	.zero		1


	//   ....[60]....
        /*04c8*/ 	.word	0x000031a0
        /*04cc*/ 	.word	0x000000ff
        /*04d0*/ 	.word	0x00000008
        /*04d4*/ 	.short	0x010a
        /*04d6*/ 	.byte	0x06
	.zero		1


	//   ....[61]....
        /*04d8*/ 	.word	0x000031c0
        /*04dc*/ 	.word	0x000000ff
        /*04e0*/ 	.word	0x00000008
        /*04e4*/ 	.short	0x010a
        /*04e6*/ 	.byte	0x06
	.zero		1


	//   ....[62]....
        /*04e8*/ 	.word	0x00003350
        /*04ec*/ 	.word	0x000000ff
        /*04f0*/ 	.word	0x00000008
        /*04f4*/ 	.short	0x010a
        /*04f6*/ 	.byte	0x06
	.zero		1


	//   ....[63]....
        /*04f8*/ 	.word	0x00003370
        /*04fc*/ 	.word	0x000000ff
        /*0500*/ 	.word	0x00000008
        /*0504*/ 	.short	0x010a
        /*0506*/ 	.byte	0x06
	.zero		1


	//   ....[64]....
        /*0508*/ 	.word	0x00003430
        /*050c*/ 	.word	0x000000ff
        /*0510*/ 	.word	0x00000000
        /*0514*/ 	.short	0x0101
        /*0516*/ 	.byte	0x07
	.zero		1


	//   ....[65]....
        /*0518*/ 	.word	0x000037f0
        /*051c*/ 	.word	0x00000000
        /*0520*/ 	.word	0x00000090
        /*0524*/ 	.short	0x010a
        /*0526*/ 	.byte	0xff
	.zero		1


	//   ....[66]....
        /*0528*/ 	.word	0x000038b0
        /*052c*/ 	.word	0x00000000
        /*0530*/ 	.word	0x00000000
        /*0534*/ 	.short	0x0101
        /*0536*/ 	.byte	0xff
	.zero		1


	//   ....[67]....
        /*0538*/ 	.word	0x00003960
        /*053c*/ 	.word	0x000000ff
        /*0540*/ 	.word	0x00000000
        /*0544*/ 	.short	0x010a
        /*0546*/ 	.byte	0x09
	.zero		1


	//   ....[68]....
        /*0548*/ 	.word	0x00003980
        /*054c*/ 	.word	0x000000ff
        /*0550*/ 	.word	0x000000d0
        /*0554*/ 	.short	0x010a
        /*0556*/ 	.byte	0x08
	.zero		1


	//   ....[69]....
        /*0558*/ 	.word	0x00003a30
        /*055c*/ 	.word	0x000000ff
        /*0560*/ 	.word	0x00000000
        /*0564*/ 	.short	0x010a
        /*0566*/ 	.byte	0x0e
	.zero		1


	//   ....[70]....
        /*0568*/ 	.word	0x00003b60
        /*056c*/ 	.word	0x000000ff
        /*0570*/ 	.word	0x00000000
        /*0574*/ 	.short	0x010a
        /*0576*/ 	.byte	0x26
	.zero		1


	//   ....[71]....
        /*0578*/ 	.word	0x00003fa0
        /*057c*/ 	.word	0x000000ff
        /*0580*/ 	.word	0x00000000
        /*0584*/ 	.short	0x010a
        /*0586*/ 	.byte	0x08
	.zero		1


	//   ....[72]....
        /*0588*/ 	.word	0x00004030
        /*058c*/ 	.word	0x000000ff
        /*0590*/ 	.word	0x00000000
        /*0594*/ 	.short	0x010a
        /*0596*/ 	.byte	0x08
	.zero		1


	//   ....[73]....
        /*0598*/ 	.word	0x000040c0
        /*059c*/ 	.word	0x000000ff
        /*05a0*/ 	.word	0x00000000
        /*05a4*/ 	.short	0x010a
        /*05a6*/ 	.byte	0x08
	.zero		1


	//   ....[74]....
        /*05a8*/ 	.word	0x00004160
        /*05ac*/ 	.word	0x00000000
        /*05b0*/ 	.word	0x00000000
        /*05b4*/ 	.short	0x010a
        /*05b6*/ 	.byte	0xff
	.zero		1


	//   ....[75]....
        /*05b8*/ 	.word	0x000041a0
        /*05bc*/ 	.word	0x00000000
        /*05c0*/ 	.word	0x00000000
        /*05c4*/ 	.short	0x010a
        /*05c6*/ 	.byte	0xff
	.zero		1


	//   ....[76]....
        /*05c8*/ 	.word	0x00004210
        /*05cc*/ 	.word	0x000000ff
        /*05d0*/ 	.word	0x00000000
        /*05d4*/ 	.short	0x0101
        /*05d6*/ 	.byte	0x05
	.zero		1


	//   ....[77]....
        /*05d8*/ 	.word	0x00004250
        /*05dc*/ 	.word	0x000000ff
        /*05e0*/ 	.word	0x00000110
        /*05e4*/ 	.short	0x010a
        /*05e6*/ 	.byte	0x07
	.zero		1


	//   ....[78]....
        /*05e8*/ 	.word	0x000042a0
        /*05ec*/ 	.word	0x000000ff
        /*05f0*/ 	.word	0x00000000
        /*05f4*/ 	.short	0x0101
        /*05f6*/ 	.byte	0x05
	.zero		1


	//   ....[79]....
        /*05f8*/ 	.word	0x000046b0
        /*05fc*/ 	.word	0x00000000
        /*0600*/ 	.word	0x00000090
        /*0604*/ 	.short	0x010a
        /*0606*/ 	.byte	0xff
	.zero		1


	//   ....[80]....
        /*0608*/ 	.word	0x00004770
        /*060c*/ 	.word	0x00000000
        /*0610*/ 	.word	0x00000000
        /*0614*/ 	.short	0x0101
        /*0616*/ 	.byte	0xff
	.zero		1


	//   ....[81]....
        /*0618*/ 	.word	0x00004a90
        /*061c*/ 	.word	0x000000ff
        /*0620*/ 	.word	0x00000088
        /*0624*/ 	.short	0x010a
        /*0626*/ 	.byte	0x06
	.zero		1


	//   ....[82]....
        /*0628*/ 	.word	0x00004cb0
        /*062c*/ 	.word	0x000000ff
        /*0630*/ 	.word	0x00000068
        /*0634*/ 	.short	0x010a
        /*0636*/ 	.byte	0x0f
	.zero		1


	//   ....[83]....
        /*0638*/ 	.word	0x00004f60
        /*063c*/ 	.word	0x000000ff
        /*0640*/ 	.word	0x00000050
        /*0644*/ 	.short	0x010b
        /*0646*/ 	.byte	0x0f
	.zero		1


	//   ....[84]....
        /*0648*/ 	.word	0x00004fe0
        /*064c*/ 	.word	0x000000ff
        /*0650*/ 	.word	0x00000000
        /*0654*/ 	.short	0x0101
        /*0656*/ 	.byte	0x10
	.zero		1


	//   ....[85]....
        /*0658*/ 	.word	0x00005020
        /*065c*/ 	.word	0x000000ff
        /*0660*/ 	.word	0x00000068
        /*0664*/ 	.short	0x010a
        /*0666*/ 	.byte	0x0d
	.zero		1


	//   ....[86]....
        /*0668*/ 	.word	0x00005260
        /*066c*/ 	.word	0x000000ff
        /*0670*/ 	.word	0x00000050
        /*0674*/ 	.short	0x010b
        /*0676*/ 	.byte	0x0d
	.zero		1


	//   ....[87]....
        /*0678*/ 	.word	0x000052d0
        /*067c*/ 	.word	0x000000ff
        /*0680*/ 	.word	0x00000000
        /*0684*/ 	.short	0x0101
        /*0686*/ 	.byte	0x0f
	.zero		1


	//   ....[88]....
        /*0688*/ 	.word	0x00005320
        /*068c*/ 	.word	0x000000ff
        /*0690*/ 	.word	0x00000000
        /*0694*/ 	.short	0x010a
        /*0696*/ 	.byte	0x04
	.zero		1


	//   ....[89]....
        /*0698*/ 	.word	0x000053b0
        /*069c*/ 	.word	0x000000ff
        /*06a0*/ 	.word	0x00000000
        /*06a4*/ 	.short	0x010a
        /*06a6*/ 	.byte	0x04
	.zero		1


	//   ....[90]....
        /*06a8*/ 	.word	0x00005450
        /*06ac*/ 	.word	0x00000000
        /*06b0*/ 	.word	0x00000000
        /*06b4*/ 	.short	0x010a
        /*06b6*/ 	.byte	0xff
	.zero		1


	//   ....[91]....
        /*06b8*/ 	.word	0x00005790
        /*06bc*/ 	.word	0x00000000
        /*06c0*/ 	.word	0x00000090
        /*06c4*/ 	.short	0x010a
        /*06c6*/ 	.byte	0xff
	.zero		1


	//   ....[92]....
        /*06c8*/ 	.word	0x000058a0
        /*06cc*/ 	.word	0x00000000
        /*06d0*/ 	.word	0x00000000
        /*06d4*/ 	.short	0x0101
        /*06d6*/ 	.byte	0xff
	.zero		1


	//   ....[93]....
        /*06d8*/ 	.word	0x000062f0
        /*06dc*/ 	.word	0x00000000
        /*06e0*/ 	.word	0x00000050
        /*06e4*/ 	.short	0x010a
        /*06e6*/ 	.byte	0xff
	.zero		1


	//   ....[94]....
        /*06e8*/ 	.word	0x00006330
        /*06ec*/ 	.word	0x0000004c
        /*06f0*/ 	.word	0x000000b0
        /*06f4*/ 	.short	0x010a
        /*06f6*/ 	.byte	0xff
	.zero		1


	//   ....[95]....
        /*06f8*/ 	.word	0x00006440
        /*06fc*/ 	.word	0x00000000
        /*0700*/ 	.word	0x00000050
        /*0704*/ 	.short	0x010a
        /*0706*/ 	.byte	0xff
	.zero		1


	//   ....[96]....
        /*0708*/ 	.word	0x00006550
        /*070c*/ 	.word	0x0000004c
        /*0710*/ 	.word	0x000000b0
        /*0714*/ 	.short	0x010a
        /*0716*/ 	.byte	0xff
	.zero		1


	//   ....[97]....
        /*0718*/ 	.word	0x00006d60
        /*071c*/ 	.word	0x00000000
        /*0720*/ 	.word	0x00000000
        /*0724*/ 	.short	0x0101
        /*0726*/ 	.byte	0xff
	.zero		1


	//   ....[98]....
        /*0728*/ 	.word	0x00006d70
        /*072c*/ 	.word	0x00000002
        /*0730*/ 	.word	0x00000050
        /*0734*/ 	.short	0x010a
        /*0736*/ 	.byte	0xff
	.zero		1


	//   ....[99]....
        /*0738*/ 	.word	0x00006e30
        /*073c*/ 	.word	0x00000002
        /*0740*/ 	.word	0x00000050
        /*0744*/ 	.short	0x010a
        /*0746*/ 	.byte	0xff
	.zero		1


	//   ....[100]....
        /*0748*/ 	.word	0x000071b0
        /*074c*/ 	.word	0x0000004c
        /*0750*/ 	.word	0x00000000
        /*0754*/ 	.short	0x0101
        /*0756*/ 	.byte	0xff
	.zero		1


	//   ....[101]....
        /*0758*/ 	.word	0x00007750
        /*075c*/ 	.word	0x00000002
        /*0760*/ 	.word	0x00000000
        /*0764*/ 	.short	0x0101
        /*0766*/ 	.byte	0xff
	.zero		1


	//   ....[102]....
        /*0768*/ 	.word	0x000079c0
        /*076c*/ 	.word	0x000000ff
        /*0770*/ 	.word	0x00000000
        /*0774*/ 	.short	0x0101
        /*0776*/ 	.byte	0x04
	.zero		1


	//   ....[103]....
        /*0778*/ 	.word	0x000079e0
        /*077c*/ 	.word	0x00000003
        /*0780*/ 	.word	0x00000100
        /*0784*/ 	.short	0x010a
        /*0786*/ 	.byte	0xff
	.zero		1


	//   ....[104]....
        /*0788*/ 	.word	0x00007a40
        /*078c*/ 	.word	0x00000002
        /*0790*/ 	.word	0x00000028
        /*0794*/ 	.short	0x010a
        /*0796*/ 	.byte	0xff
	.zero		1


	//   ....[105]....
        /*0798*/ 	.word	0x00007aa0
        /*079c*/ 	.word	0x00000002
        /*07a0*/ 	.word	0x00000028
        /*07a4*/ 	.short	0x010a
        /*07a6*/ 	.byte	0xff
	.zero		1


	//   ....[106]....
        /*07a8*/ 	.word	0x00007af0
        /*07ac*/ 	.word	0x00000002
        /*07b0*/ 	.word	0x00000090
        /*07b4*/ 	.short	0x010a
        /*07b6*/ 	.byte	0xff
	.zero		1


	//   ....[107]....
        /*07b8*/ 	.word	0x00007b50
        /*07bc*/ 	.word	0x00000000
        /*07c0*/ 	.word	0x00000000
        /*07c4*/ 	.short	0x010a
        /*07c6*/ 	.byte	0xff
	.zero		1


	//   ....[108]....
        /*07c8*/ 	.word	0x00007bb0
        /*07cc*/ 	.word	0x00000000
        /*07d0*/ 	.word	0x00000000
        /*07d4*/ 	.short	0x010a
        /*07d6*/ 	.byte	0xff
	.zero		1


	//   ....[109]....
        /*07d8*/ 	.word	0x00007c10
        /*07dc*/ 	.word	0x00000000
        /*07e0*/ 	.word	0x00000000
        /*07e4*/ 	.short	0x010a
        /*07e6*/ 	.byte	0xff
	.zero		1


	//   ....[110]....
        /*07e8*/ 	.word	0x00007c70
        /*07ec*/ 	.word	0x00000000
        /*07f0*/ 	.word	0x00000000
        /*07f4*/ 	.short	0x010a
        /*07f6*/ 	.byte	0xff
	.zero		1


	//   ....[111]....
        /*07f8*/ 	.word	0x00007cc0
        /*07fc*/ 	.word	0x00000000
        /*0800*/ 	.word	0x000000f0
        /*0804*/ 	.short	0x010a
        /*0806*/ 	.byte	0xff
	.zero		1


	//   ....[112]....
        /*0808*/ 	.word	0x00007d20
        /*080c*/ 	.word	0x00000000
        /*0810*/ 	.word	0x000000a0
        /*0814*/ 	.short	0x010a
        /*0816*/ 	.byte	0xff
	.zero		1


	//   ....[113]....
        /*0818*/ 	.word	0x00007d70
        /*081c*/ 	.word	0x00000000
        /*0820*/ 	.word	0x00000090
        /*0824*/ 	.short	0x010a
        /*0826*/ 	.byte	0xff
	.zero		1


	//   ....[114]....
        /*0828*/ 	.word	0x00007dd0
        /*082c*/ 	.word	0x00000000
        /*0830*/ 	.word	0x000000a0
        /*0834*/ 	.short	0x010a
        /*0836*/ 	.byte	0xff
	.zero		1


	//   ....[115]....
        /*0838*/ 	.word	0x00007e30
        /*083c*/ 	.word	0x00000004
        /*0840*/ 	.word	0x00000008
        /*0844*/ 	.short	0x010a
        /*0846*/ 	.byte	0xff
	.zero		1


	//   ....[116]....
        /*0848*/ 	.word	0x00007f10
        /*084c*/ 	.word	0x00000002
        /*0850*/ 	.word	0x00000008
        /*0854*/ 	.short	0x010a
        /*0856*/ 	.byte	0xff
	.zero		1


	//   ....[117]....
        /*0858*/ 	.word	0x00007f60
        /*085c*/ 	.word	0x00000000
        /*0860*/ 	.word	0x00000090
        /*0864*/ 	.short	0x010a
        /*0866*/ 	.byte	0xff
	.zero		1


	//   ....[118]....
        /*0868*/ 	.word	0x00007fc0
        /*086c*/ 	.word	0x00000000
        /*0870*/ 	.word	0x000000d0
        /*0874*/ 	.short	0x010a
        /*0876*/ 	.byte	0xff
	.zero		1


	//   ....[119]....
        /*0878*/ 	.word	0x00008020
        /*087c*/ 	.word	0x00000000
        /*0880*/ 	.word	0x00000000
        /*0884*/ 	.short	0x010a
        /*0886*/ 	.byte	0xff
	.zero		1


	//   ....[120]....
        /*0888*/ 	.word	0x00008080
        /*088c*/ 	.word	0x00000000
        /*0890*/ 	.word	0x00000000
        /*0894*/ 	.short	0x010a
        /*0896*/ 	.byte	0xff
	.zero		1


	//   ....[121]....
        /*0898*/ 	.word	0x000080e0
        /*089c*/ 	.word	0x00000000
        /*08a0*/ 	.word	0x00000000
        /*08a4*/ 	.short	0x010a
        /*08a6*/ 	.byte	0xff
	.zero		1


	//   ....[122]....
        /*08a8*/ 	.word	0x00008140
        /*08ac*/ 	.word	0x00000000
        /*08b0*/ 	.word	0x00000000
        /*08b4*/ 	.short	0x010a
        /*08b6*/ 	.byte	0xff
	.zero		1


	//   ....[123]....
        /*08b8*/ 	.word	0x000081a0
        /*08bc*/ 	.word	0x00000000
        /*08c0*/ 	.word	0x00000110
        /*08c4*/ 	.short	0x010a
        /*08c6*/ 	.byte	0xff
	.zero		1


	//   ....[124]....
        /*08c8*/ 	.word	0x000081f0
        /*08cc*/ 	.word	0x00000000
        /*08d0*/ 	.word	0x00000090
        /*08d4*/ 	.short	0x010a
        /*08d6*/ 	.byte	0xff
	.zero		1


	//   ....[125]....
        /*08d8*/ 	.word	0x00008250
        /*08dc*/ 	.word	0x00000000
        /*08e0*/ 	.word	0x00000088
        /*08e4*/ 	.short	0x010a
        /*08e6*/ 	.byte	0xff
	.zero		1


	//   ....[126]....
        /*08e8*/ 	.word	0x000082b0
        /*08ec*/ 	.word	0x00000000
        /*08f0*/ 	.word	0x00000068
        /*08f4*/ 	.short	0x010a
        /*08f6*/ 	.byte	0xff
	.zero		1


	//   ....[127]....
        /*08f8*/ 	.word	0x00008310
        /*08fc*/ 	.word	0x00000003
        /*0900*/ 	.word	0x00000068
        /*0904*/ 	.short	0x010a
        /*0906*/ 	.byte	0xff
	.zero		1


	//   ....[128]....
        /*0908*/ 	.word	0x00008370
        /*090c*/ 	.word	0x00000000
        /*0910*/ 	.word	0x00000000
        /*0914*/ 	.short	0x010a
        /*0916*/ 	.byte	0xff
	.zero		1


	//   ....[129]....
        /*0918*/ 	.word	0x000083d0
        /*091c*/ 	.word	0x00000000
        /*0920*/ 	.word	0x00000000
        /*0924*/ 	.short	0x010a
        /*0926*/ 	.byte	0xff
	.zero		1


	//   ....[130]....
        /*0928*/ 	.word	0x00008420
        /*092c*/ 	.word	0x00000000
        /*0930*/ 	.word	0x00000090
        /*0934*/ 	.short	0x010a
        /*0936*/ 	.byte	0xff
	.zero		1


	//   ....[131]....
        /*0938*/ 	.word	0x00008470
        /*093c*/ 	.word	0x00000000
        /*0940*/ 	.word	0x00000050
        /*0944*/ 	.short	0x010a
        /*0946*/ 	.byte	0xff
	.zero		1


	//   ....[132]....
        /*0948*/ 	.word	0x000084c0
        /*094c*/ 	.word	0x0000004c
        /*0950*/ 	.word	0x000000b0
        /*0954*/ 	.short	0x010a
        /*0956*/ 	.byte	0xff
	.zero		1


	//   ....[133]....
        /*0958*/ 	.word	0x00008510
        /*095c*/ 	.word	0x00000002
        /*0960*/ 	.word	0x00000050
        /*0964*/ 	.short	0x010a
        /*0966*/ 	.byte	0xff
	.zero		1


	//----- nvinfo : EIATTR_NUM_MBARRIERS
	.align		4
.L_47:
        /*0968*/ 	.byte	0x03, 0x38
        /*096a*/ 	.short	0x0023


	//----- nvinfo : EIATTR_EXIT_INSTR_OFFSETS
	.align		4
        /*096c*/ 	.byte	0x04, 0x1c
        /*096e*/ 	.short	(.L_49 - .L_48)


	//   ....[0]....
.L_48:
        /*0970*/ 	.word	0x00002a30


	//   ....[1]....
        /*0974*/ 	.word	0x00002f30


	//   ....[2]....
        /*0978*/ 	.word	0x00002f90


	//   ....[3]....
        /*097c*/ 	.word	0x000044d0


	//   ....[4]....
        /*0980*/ 	.word	0x00005480


	//   ....[5]....
        /*0984*/ 	.word	0x000054c0


	//   ....[6]....
        /*0988*/ 	.word	0x000078b0


	//   ....[7]....
        /*098c*/ 	.word	0x00007930


	//   ....[8]....
        /*0990*/ 	.word	0x00007960


	//   ....[9]....
        /*0994*/ 	.word	0x000079d0


	//----- nvinfo : EIATTR_MAX_THREADS
	.align		4
.L_49:
        /*0998*/ 	.byte	0x04, 0x05
        /*099a*/ 	.short	(.L_51 - .L_50)
.L_50:
        /*099c*/ 	.word	0x00000100
        /*09a0*/ 	.word	0x00000001
        /*09a4*/ 	.word	0x00000001


	//----- nvinfo : EIATTR_CRS_STACK_SIZE
	.align		4
.L_51:
        /*09a8*/ 	.byte	0x04, 0x1e
        /*09aa*/ 	.short	(.L_53 - .L_52)
.L_52:
        /*09ac*/ 	.word	0x00000000


	//----- nvinfo : EIATTR_CBANK_PARAM_SIZE
	.align		4
.L_53:
        /*09b0*/ 	.byte	0x03, 0x19
        /*09b2*/ 	.short	0x0800


	//----- nvinfo : EIATTR_PARAM_CBANK
	.align		4
        /*09b4*/ 	.byte	0x04, 0x0a
        /*09b6*/ 	.short	(.L_55 - .L_54)
	.align		4
.L_54:
        /*09b8*/ 	.word	index@(.nv.constant0._ZN7cutlass13device_kernelINS_4gemm6kernel13GemmUniversalIN4cute5tupleIJiiiiEEENS1_10collective13CollectiveMmaINS1_35MainloopSm100TmaUmmaWarpSpecializedILi5ELi2ELi4ENS5_IJNS4_1CILi2EEENSA_ILi1EEESC_EEEEENS5_IJNSA_ILi128EEENSA_ILi64EEESF_EEENS_10bfloat16_tENS5_IJlSC_lEEESI_SJ_NS4_8TiledMMAINS4_8MMA_AtomIJNS4_26SM100_MMA_F16BF16_2x1SM_SSISI_SI_fLi128ELi64ELNS4_4UMMA5MajorE0ELSO_0ELNSN_7ScaleInE0ELSP_0EEEEEENS4_6LayoutINS5_IJSC_SC_SC_EEENS5_IJNSA_ILi0EEESU_SU_EEEEENS5_IJNS4_10UnderscoreESX_SX_EEEEENS4_18SM100_TMA_2SM_LOADENS4_14ComposedLayoutINS4_7SwizzleILi3ELi4ELi3EEENS4_18smem_ptr_flag_bitsILi16EEENSS_INS5_IJNSA_ILi8EEESG_EEENS5_IJSG_SC_EEEEEEEvNS4_8identityES10_S1A_vS1B_EENS_8epilogue10collective18CollectiveEpilogueINS1D_23Sm100TmaWarpSpecializedILi3ELi2ELi16ELb1ELb0EEEJNS5_IJSG_SG_SF_EEENS5_IJNSS_ISG_SC_EENSS_INS5_IJNSA_ILi16EEESB_EEENS5_IJSC_NSA_ILi32EEEEEEEEEEESI_SJ_SI_SJ_NS1D_6fusion15FusionCallbacksIS1H_NS1Q_17LinearCombinationISI_fSI_fLNS_15FloatRoundStyleE2EEES1I_S1P_JEEENS4_5SM1004TMEM4LOAD26SM100_TMEM_LOAD_32dp32b16xENS4_13SM90_TMA_LOADENS11_INS12_ILi1ELi4ELi3EEES15_NSS_INS5_IJS16_S1K_EEENS5_IJS1K_SC_EEEEEEENS4_39AutoVectorizingCopyWithAssumedAlignmentILi128EEENS4_14SM90_TMA_STOREES25_S27_S27_EEEvvEEEEvNT_6ParamsE)
        /*09bc*/ 	.short	0x0380
        /*09be*/ 	.short	0x0800


	//----- nvinfo : EIATTR_SW_WAR
	.align		4
.L_55:
        /*09c0*/ 	.byte	0x04, 0x36
        /*09c2*/ 	.short	(.L_57 - .L_56)
.L_56:
        /*09c4*/ 	.word	0x00000008
.L_57:


//--------------------- .nv.callgraph             --------------------------
	.section	.nv.callgraph,"",@"SHT_CUDA_CALLGRAPH"
	.align	4
	.sectionentsize	8
	.align		4
        /*0000*/ 	.word	0x00000000
	.align		4
        /*0004*/ 	.word	0xffffffff
	.align		4
        /*0008*/ 	.word	index@(_ZN7cutlass13device_kernelINS_4gemm6kernel13GemmUniversalIN4cute5tupleIJiiiiEEENS1_10collective13CollectiveMmaINS1_35MainloopSm100TmaUmmaWarpSpecializedILi5ELi2ELi4ENS5_IJNS4_1CILi2EEENSA_ILi1EEESC_EEEEENS5_IJNSA_ILi128EEENSA_ILi64EEESF_EEENS_10bfloat16_tENS5_IJlSC_lEEESI_SJ_NS4_8TiledMMAINS4_8MMA_AtomIJNS4_26SM100_MMA_F16BF16_2x1SM_SSISI_SI_fLi128ELi64ELNS4_4UMMA5MajorE0ELSO_0ELNSN_7ScaleInE0ELSP_0EEEEEENS4_6LayoutINS5_IJSC_SC_SC_EEENS5_IJNSA_ILi0EEESU_SU_EEEEENS5_IJNS4_10UnderscoreESX_SX_EEEEENS4_18SM100_TMA_2SM_LOADENS4_14ComposedLayoutINS4_7SwizzleILi3ELi4ELi3EEENS4_18smem_ptr_flag_bitsILi16EEENSS_INS5_IJNSA_ILi8EEESG_EEENS5_IJSG_SC_EEEEEEEvNS4_8identityES10_S1A_vS1B_EENS_8epilogue10collective18CollectiveEpilogueINS1D_23Sm100TmaWarpSpecializedILi3ELi2ELi16ELb1ELb0EEEJNS5_IJSG_SG_SF_EEENS5_IJNSS_ISG_SC_EENSS_INS5_IJNSA_ILi16EEESB_EEENS5_IJSC_NSA_ILi32EEEEEEEEEEESI_SJ_SI_SJ_NS1D_6fusion15FusionCallbacksIS1H_NS1Q_17LinearCombinationISI_fSI_fLNS_15FloatRoundStyleE2EEES1I_S1P_JEEENS4_5SM1004TMEM4LOAD26SM100_TMEM_LOAD_32dp32b16xENS4_13SM90_TMA_LOADENS11_INS12_ILi1ELi4ELi3EEES15_NSS_INS5_IJS16_S1K_EEENS5_IJS1K_SC_EEEEEEENS4_39AutoVectorizingCopyWithAssumedAlignmentILi128EEENS4_14SM90_TMA_STOREES25_S27_S27_EEEvvEEEEvNT_6ParamsE)
	.align		4
        /*000c*/ 	.word	index@(__assertfail)
	.align		4
        /*0010*/ 	.word	0x00000000
	.align		4
        /*0014*/ 	.word	0xfffffffe
	.align		4
        /*0018*/ 	.word	0x00000000
	.align		4
        /*001c*/ 	.word	0xfffffffd
	.align		4
        /*0020*/ 	.word	0x00000000
	.align		4
        /*0024*/ 	.word	0xfffffffc


//--------------------- .nv.constant4             --------------------------
	.section	.nv.constant4,"a",@progbits
	.align	8
	.align		8
.nv.constant4:
        /*0000*/ 	.dword	__assertfail
	.align		8
        /*0008*/ 	.dword	__unnamed_1
	.align		8
        /*0010*/ 	.dword	__unnamed_2
	.align		8
        /*0018*/ 	.dword	_ZN39_INTERNAL_c4102342_4_k_cu_e807a555_89924cuda3std3__45__cpo5beginE
	.align		8
        /*0020*/ 	.dword	_ZN39_INTERNAL_c4102342_4_k_cu_e807a555_89924cuda3std3__45__cpo3endE
	.align		8
        /*0028*/ 	.dword	_ZN39_INTERNAL_c4102342_4_k_cu_e807a555_89924cuda3std3__45__cpo6cbeginE
	.align		8
        /*0030*/ 	.dword	_ZN39_INTERNAL_c4102342_4_k_cu_e807a555_89924cuda3std3__45__cpo4cendE
	.align		8
        /*0038*/ 	.dword	_ZN39_INTERNAL_c4102342_4_k_cu_e807a555_89924cuda3std3__441_GLOBAL__N__c4102342_4_k_cu_e807a555_89926ignoreE
	.align		8
        /*0040*/ 	.dword	_ZN39_INTERNAL_c4102342_4_k_cu_e807a555_89924cuda3std3__419piecewise_constructE
	.align		8
        /*0048*/ 	.dword	_ZN39_INTERNAL_c4102342_4_k_cu_e807a555_89924cuda3std3__48in_placeE
	.align		8
        /*0050*/ 	.dword	_ZN39_INTERNAL_c4102342_4_k_cu_e807a555_89924cuda3std6ranges3__45__cpo4swapE
	.align		8
        /*0058*/ 	.dword	_ZN39_INTERNAL_c4102342_4_k_cu_e807a555_89924cuda3std6ranges3__45__cpo9iter_moveE
	.align		8
        /*0060*/ 	.dword	_ZN39_INTERNAL_c4102342_4_k_cu_e807a555_89924cute7productE
	.align		8
        /*0068*/ 	.dword	_ZN39_INTERNAL_c4102342_4_k_cu_e807a555_89924cute1_E
	.align		8
        /*0070*/ 	.dword	$str$25
	.align		8
        /*0078*/ 	.dword	$str$26
	.align		8
        /*0080*/ 	.dword	$str$27
	.align		8
        /*0088*/ 	.dword	$str$28


//--------------------- .text._ZN7cutlass13device_kernelINS_4gemm6kernel13GemmUniversalIN4cute5tupleIJiiiiEEENS1_10collective13CollectiveMmaINS1_35MainloopSm100TmaUmmaWarpSpecializedILi5ELi2ELi4ENS5_IJNS4_1CILi2EEENSA_ILi1EEESC_EEEEENS5_IJNSA_ILi128EEENSA_ILi64EEESF_EEENS_10bfloat16_tENS5_IJlSC_lEEESI_SJ_NS4_8TiledMMAINS4_8MMA_AtomIJNS4_26SM100_MMA_F16BF16_2x1SM_SSISI_SI_fLi128ELi64ELNS4_4UMMA5MajorE0ELSO_0ELNSN_7ScaleInE0ELSP_0EEEEEENS4_6LayoutINS5_IJSC_SC_SC_EEENS5_IJNSA_ILi0EEESU_SU_EEEEENS5_IJNS4_10UnderscoreESX_SX_EEEEENS4_18SM100_TMA_2SM_LOADENS4_14ComposedLayoutINS4_7SwizzleILi3ELi4ELi3EEENS4_18smem_ptr_flag_bitsILi16EEENSS_INS5_IJNSA_ILi8EEESG_EEENS5_IJSG_SC_EEEEEEEvNS4_8identityES10_S1A_vS1B_EENS_8epilogue10collective18CollectiveEpilogueINS1D_23Sm100TmaWarpSpecializedILi3ELi2ELi16ELb1ELb0EEEJNS5_IJSG_SG_SF_EEENS5_IJNSS_ISG_SC_EENSS_INS5_IJNSA_ILi16EEESB_EEENS5_IJSC_NSA_ILi32EEEEEEEEEEESI_SJ_SI_SJ_NS1D_6fusion15FusionCallbacksIS1H_NS1Q_17LinearCombinationISI_fSI_fLNS_15FloatRoundStyleE2EEES1I_S1P_JEEENS4_5SM1004TMEM4LOAD26SM100_TMEM_LOAD_32dp32b16xENS4_13SM90_TMA_LOADENS11_INS12_ILi1ELi4ELi3EEES15_NSS_INS5_IJS16_S1K_EEENS5_IJS1K_SC_EEEEEEENS4_39AutoVectorizingCopyWithAssumedAlignmentILi128EEENS4_14SM90_TMA_STOREES25_S27_S27_EEEvvEEEEvNT_6ParamsE --------------------------
	.section	.text._ZN7cutlass13device_kernelINS_4gemm6kernel13GemmUniversalIN4cute5tupleIJiiiiEEENS1_10collective13CollectiveMmaINS1_35MainloopSm100TmaUmmaWarpSpecializedILi5ELi2ELi4ENS5_IJNS4_1CILi2EEENSA_ILi1EEESC_EEEEENS5_IJNSA_ILi128EEENSA_ILi64EEESF_EEENS_10bfloat16_tENS5_IJlSC_lEEESI_SJ_NS4_8TiledMMAINS4_8MMA_AtomIJNS4_26SM100_MMA_F16BF16_2x1SM_SSISI_SI_fLi128ELi64ELNS4_4UMMA5MajorE0ELSO_0ELNSN_7ScaleInE0ELSP_0EEEEEENS4_6LayoutINS5_IJSC_SC_SC_EEENS5_IJNSA_ILi0EEESU_SU_EEEEENS5_IJNS4_10UnderscoreESX_SX_EEEEENS4_18SM100_TMA_2SM_LOADENS4_14ComposedLayoutINS4_7SwizzleILi3ELi4ELi3EEENS4_18smem_ptr_flag_bitsILi16EEENSS_INS5_IJNSA_ILi8EEESG_EEENS5_IJSG_SC_EEEEEEEvNS4_8identityES10_S1A_vS1B_EENS_8epilogue10collective18CollectiveEpilogueINS1D_23Sm100TmaWarpSpecializedILi3ELi2ELi16ELb1ELb0EEEJNS5_IJSG_SG_SF_EEENS5_IJNSS_ISG_SC_EENSS_INS5_IJNSA_ILi16EEESB_EEENS5_IJSC_NSA_ILi32EEEEEEEEEEESI_SJ_SI_SJ_NS1D_6fusion15FusionCallbacksIS1H_NS1Q_17LinearCombinationISI_fSI_fLNS_15FloatRoundStyleE2EEES1I_S1P_JEEENS4_5SM1004TMEM4LOAD26SM100_TMEM_LOAD_32dp32b16xENS4_13SM90_TMA_LOADENS11_INS12_ILi1ELi4ELi3EEES15_NSS_INS5_IJS16_S1K_EEENS5_IJS1K_SC_EEEEEEENS4_39AutoVectorizingCopyWithAssumedAlignmentILi128EEENS4_14SM90_TMA_STOREES25_S27_S27_EEEvvEEEEvNT_6ParamsE,"ax",@progbits
	.align	128
.text._ZN7cutlass13device_kernelINS_4gemm6kernel13GemmUniversalIN4cute5tupleIJiiiiEEENS1_10collective13CollectiveMmaINS1_35MainloopSm100TmaUmmaWarpSpecializedILi5ELi2ELi4ENS5_IJNS4_1CILi2EEENSA_ILi1EEESC_EEEEENS5_IJNSA_ILi128EEENSA_ILi64EEESF_EEENS_10bfloat16_tENS5_IJlSC_lEEESI_SJ_NS4_8TiledMMAINS4_8MMA_AtomIJNS4_26SM100_MMA_F16BF16_2x1SM_SSISI_SI_fLi128ELi64ELNS4_4UMMA5MajorE0ELSO_0ELNSN_7ScaleInE0ELSP_0EEEEEENS4_6LayoutINS5_IJSC_SC_SC_EEENS5_IJNSA_ILi0EEESU_SU_EEEEENS5_IJNS4_10UnderscoreESX_SX_EEEEENS4_18SM100_TMA_2SM_LOADENS4_14ComposedLayoutINS4_7SwizzleILi3ELi4ELi3EEENS4_18smem_ptr_flag_bitsILi16EEENSS_INS5_IJNSA_ILi8EEESG_EEENS5_IJSG_SC_EEEEEEEvNS4_8identityES10_S1A_vS1B_EENS_8epilogue10collective18CollectiveEpilogueINS1D_23Sm100TmaWarpSpecializedILi3ELi2ELi16ELb1ELb0EEEJNS5_IJSG_SG_SF_EEENS5_IJNSS_ISG_SC_EENSS_INS5_IJNSA_ILi16EEESB_EEENS5_IJSC_NSA_ILi32EEEEEEEEEEESI_SJ_SI_SJ_NS1D_6fusion15FusionCallbacksIS1H_NS1Q_17LinearCombinationISI_fSI_fLNS_15FloatRoundStyleE2EEES1I_S1P_JEEENS4_5SM1004TMEM4LOAD26SM100_TMEM_LOAD_32dp32b16xENS4_13SM90_TMA_LOADENS11_INS12_ILi1ELi4ELi3EEES15_NSS_INS5_IJS16_S1K_EEENS5_IJS1K_SC_EEEEEEENS4_39AutoVectorizingCopyWithAssumedAlignmentILi128EEENS4_14SM90_TMA_STOREES25_S27_S27_EEEvvEEEEvNT_6ParamsE:
        .type           _ZN7cutlass13device_kernelINS_4gemm6kernel13GemmUniversalIN4cute5tupleIJiiiiEEENS1_10collective13CollectiveMmaINS1_35MainloopSm100TmaUmmaWarpSpecializedILi5ELi2ELi4ENS5_IJNS4_1CILi2EEENSA_ILi1EEESC_EEEEENS5_IJNSA_ILi128EEENSA_ILi64EEESF_EEENS_10bfloat16_tENS5_IJlSC_lEEESI_SJ_NS4_8TiledMMAINS4_8MMA_AtomIJNS4_26SM100_MMA_F16BF16_2x1SM_SSISI_SI_fLi128ELi64ELNS4_4UMMA5MajorE0ELSO_0ELNSN_7ScaleInE0ELSP_0EEEEEENS4_6LayoutINS5_IJSC_SC_SC_EEENS5_IJNSA_ILi0EEESU_SU_EEEEENS5_IJNS4_10UnderscoreESX_SX_EEEEENS4_18SM100_TMA_2SM_LOADENS4_14ComposedLayoutINS4_7SwizzleILi3ELi4ELi3EEENS4_18smem_ptr_flag_bitsILi16EEENSS_INS5_IJNSA_ILi8EEESG_EEENS5_IJSG_SC_EEEEEEEvNS4_8identityES10_S1A_vS1B_EENS_8epilogue10collective18CollectiveEpilogueINS1D_23Sm100TmaWarpSpecializedILi3ELi2ELi16ELb1ELb0EEEJNS5_IJSG_SG_SF_EEENS5_IJNSS_ISG_SC_EENSS_INS5_IJNSA_ILi16EEESB_EEENS5_IJSC_NSA_ILi32EEEEEEEEEEESI_SJ_SI_SJ_NS1D_6fusion15FusionCallbacksIS1H_NS1Q_17LinearCombinationISI_fSI_fLNS_15FloatRoundStyleE2EEES1I_S1P_JEEENS4_5SM1004TMEM4LOAD26SM100_TMEM_LOAD_32dp32b16xENS4_13SM90_TMA_LOADENS11_INS12_ILi1ELi4ELi3EEES15_NSS_INS5_IJS16_S1K_EEENS5_IJS1K_SC_EEEEEEENS4_39AutoVectorizingCopyWithAssumedAlignmentILi128EEENS4_14SM90_TMA_STOREES25_S27_S27_EEEvvEEEEvNT_6ParamsE,@function
        .size           _ZN7cutlass13device_kernelINS_4gemm6kernel13GemmUniversalIN4cute5tupleIJiiiiEEENS1_10collective13CollectiveMmaINS1_35MainloopSm100TmaUmmaWarpSpecializedILi5ELi2ELi4ENS5_IJNS4_1CILi2EEENSA_ILi1EEESC_EEEEENS5_IJNSA_ILi128EEENSA_ILi64EEESF_EEENS_10bfloat16_tENS5_IJlSC_lEEESI_SJ_NS4_8TiledMMAINS4_8MMA_AtomIJNS4_26SM100_MMA_F16BF16_2x1SM_SSISI_SI_fLi128ELi64ELNS4_4UMMA5MajorE0ELSO_0ELNSN_7ScaleInE0ELSP_0EEEEEENS4_6LayoutINS5_IJSC_SC_SC_EEENS5_IJNSA_ILi0EEESU_SU_EEEEENS5_IJNS4_10UnderscoreESX_SX_EEEEENS4_18SM100_TMA_2SM_LOADENS4_14ComposedLayoutINS4_7SwizzleILi3ELi4ELi3EEENS4_18smem_ptr_flag_bitsILi16EEENSS_INS5_IJNSA_ILi8EEESG_EEENS5_IJSG_SC_EEEEEEEvNS4_8identityES10_S1A_vS1B_EENS_8epilogue10collective18CollectiveEpilogueINS1D_23Sm100TmaWarpSpecializedILi3ELi2ELi16ELb1ELb0EEEJNS5_IJSG_SG_SF_EEENS5_IJNSS_ISG_SC_EENSS_INS5_IJNSA_ILi16EEESB_EEENS5_IJSC_NSA_ILi32EEEEEEEEEEESI_SJ_SI_SJ_NS1D_6fusion15FusionCallbacksIS1H_NS1Q_17LinearCombinationISI_fSI_fLNS_15FloatRoundStyleE2EEES1I_S1P_JEEENS4_5SM1004TMEM4LOAD26SM100_TMEM_LOAD_32dp32b16xENS4_13SM90_TMA_LOADENS11_INS12_ILi1ELi4ELi3EEES15_NSS_INS5_IJS16_S1K_EEENS5_IJS1K_SC_EEEEEEENS4_39AutoVectorizingCopyWithAssumedAlignmentILi128EEENS4_14SM90_TMA_STOREES25_S27_S27_EEEvvEEEEvNT_6ParamsE,(.L_x_178 - _ZN7cutlass13device_kernelINS_4gemm6kernel13GemmUniversalIN4cute5tupleIJiiiiEEENS1_10collective13CollectiveMmaINS1_35MainloopSm100TmaUmmaWarpSpecializedILi5ELi2ELi4ENS5_IJNS4_1CILi2EEENSA_ILi1EEESC_EEEEENS5_IJNSA_ILi128EEENSA_ILi64EEESF_EEENS_10bfloat16_tENS5_IJlSC_lEEESI_SJ_NS4_8TiledMMAINS4_8MMA_AtomIJNS4_26SM100_MMA_F16BF16_2x1SM_SSISI_SI_fLi128ELi64ELNS4_4UMMA5MajorE0ELSO_0ELNSN_7ScaleInE0ELSP_0EEEEEENS4_6LayoutINS5_IJSC_SC_SC_EEENS5_IJNSA_ILi0EEESU_SU_EEEEENS5_IJNS4_10UnderscoreESX_SX_EEEEENS4_18SM100_TMA_2SM_LOADENS4_14ComposedLayoutINS4_7SwizzleILi3ELi4ELi3EEENS4_18smem_ptr_flag_bitsILi16EEENSS_INS5_IJNSA_ILi8EEESG_EEENS5_IJSG_SC_EEEEEEEvNS4_8identityES10_S1A_vS1B_EENS_8epilogue10collective18CollectiveEpilogueINS1D_23Sm100TmaWarpSpecializedILi3ELi2ELi16ELb1ELb0EEEJNS5_IJSG_SG_SF_EEENS5_IJNSS_ISG_SC_EENSS_INS5_IJNSA_ILi16EEESB_EEENS5_IJSC_NSA_ILi32EEEEEEEEEEESI_SJ_SI_SJ_NS1D_6fusion15FusionCallbacksIS1H_NS1Q_17LinearCombinationISI_fSI_fLNS_15FloatRoundStyleE2EEES1I_S1P_JEEENS4_5SM1004TMEM4LOAD26SM100_TMEM_LOAD_32dp32b16xENS4_13SM90_TMA_LOADENS11_INS12_ILi1ELi4ELi3EEES15_NSS_INS5_IJS16_S1K_EEENS5_IJS1K_SC_EEEEEEENS4_39AutoVectorizingCopyWithAssumedAlignmentILi128EEENS4_14SM90_TMA_STOREES25_S27_S27_EEEvvEEEEvNT_6ParamsE)
        .other          _ZN7cutlass13device_kernelINS_4gemm6kernel13GemmUniversalIN4cute5tupleIJiiiiEEENS1_10collective13CollectiveMmaINS1_35MainloopSm100TmaUmmaWarpSpecializedILi5ELi2ELi4ENS5_IJNS4_1CILi2EEENSA_ILi1EEESC_EEEEENS5_IJNSA_ILi128EEENSA_ILi64EEESF_EEENS_10bfloat16_tENS5_IJlSC_lEEESI_SJ_NS4_8TiledMMAINS4_8MMA_AtomIJNS4_26SM100_MMA_F16BF16_2x1SM_SSISI_SI_fLi128ELi64ELNS4_4UMMA5MajorE0ELSO_0ELNSN_7ScaleInE0ELSP_0EEEEEENS4_6LayoutINS5_IJSC_SC_SC_EEENS5_IJNSA_ILi0EEESU_SU_EEEEENS5_IJNS4_10UnderscoreESX_SX_EEEEENS4_18SM100_TMA_2SM_LOADENS4_14ComposedLayoutINS4_7SwizzleILi3ELi4ELi3EEENS4_18smem_ptr_flag_bitsILi16EEENSS_INS5_IJNSA_ILi8EEESG_EEENS5_IJSG_SC_EEEEEEEvNS4_8identityES10_S1A_vS1B_EENS_8epilogue10collective18CollectiveEpilogueINS1D_23Sm100TmaWarpSpecializedILi3ELi2ELi16ELb1ELb0EEEJNS5_IJSG_SG_SF_EEENS5_IJNSS_ISG_SC_EENSS_INS5_IJNSA_ILi16EEESB_EEENS5_IJSC_NSA_ILi32EEEEEEEEEEESI_SJ_SI_SJ_NS1D_6fusion15FusionCallbacksIS1H_NS1Q_17LinearCombinationISI_fSI_fLNS_15FloatRoundStyleE2EEES1I_S1P_JEEENS4_5SM1004TMEM4LOAD26SM100_TMEM_LOAD_32dp32b16xENS4_13SM90_TMA_LOADENS11_INS12_ILi1ELi4ELi3EEES15_NSS_INS5_IJS16_S1K_EEENS5_IJS1K_SC_EEEEEEENS4_39AutoVectorizingCopyWithAssumedAlignmentILi128EEENS4_14SM90_TMA_STOREES25_S27_S27_EEEvvEEEEvNT_6ParamsE,@"STO_CUDA_ENTRY STV_DEFAULT"
_ZN7cutlass13device_kernelINS_4gemm6kernel13GemmUniversalIN4cute5tupleIJiiiiEEENS1_10collective13CollectiveMmaINS1_35MainloopSm100TmaUmmaWarpSpecializedILi5ELi2ELi4ENS5_IJNS4_1CILi2EEENSA_ILi1EEESC_EEEEENS5_IJNSA_ILi128EEENSA_ILi64EEESF_EEENS_10bfloat16_tENS5_IJlSC_lEEESI_SJ_NS4_8TiledMMAINS4_8MMA_AtomIJNS4_26SM100_MMA_F16BF16_2x1SM_SSISI_SI_fLi128ELi64ELNS4_4UMMA5MajorE0ELSO_0ELNSN_7ScaleInE0ELSP_0EEEEEENS4_6LayoutINS5_IJSC_SC_SC_EEENS5_IJNSA_ILi0EEESU_SU_EEEEENS5_IJNS4_10UnderscoreESX_SX_EEEEENS4_18SM100_TMA_2SM_LOADENS4_14ComposedLayoutINS4_7SwizzleILi3ELi4ELi3EEENS4_18smem_ptr_flag_bitsILi16EEENSS_INS5_IJNSA_ILi8EEESG_EEENS5_IJSG_SC_EEEEEEEvNS4_8identityES10_S1A_vS1B_EENS_8epilogue10collective18CollectiveEpilogueINS1D_23Sm100TmaWarpSpecializedILi3ELi2ELi16ELb1ELb0EEEJNS5_IJSG_SG_SF_EEENS5_IJNSS_ISG_SC_EENSS_INS5_IJNSA_ILi16EEESB_EEENS5_IJSC_NSA_ILi32EEEEEEEEEEESI_SJ_SI_SJ_NS1D_6fusion15FusionCallbacksIS1H_NS1Q_17LinearCombinationISI_fSI_fLNS_15FloatRoundStyleE2EEES1I_S1P_JEEENS4_5SM1004TMEM4LOAD26SM100_TMEM_LOAD_32dp32b16xENS4_13SM90_TMA_LOADENS11_INS12_ILi1ELi4ELi3EEES15_NSS_INS5_IJS16_S1K_EEENS5_IJS1K_SC_EEEEEEENS4_39AutoVectorizingCopyWithAssumedAlignmentILi128EEENS4_14SM90_TMA_STOREES25_S27_S27_EEEvvEEEEvNT_6ParamsE:
[----:B------:R-:W1:Y:S01]  /*0000*/  LDC R1, c[0x0][0x37c] ;  /* 0x0000df00ff017b82 */ /* 0x000e620000000800 */
[----:B------:R-:W2:Y:S01]  /*0010*/  S2R R74, SR_TID.X ;  /* 0x00000000004a7919 */ /* 0x000ea20000002100 */
[----:B------:R-:W3:Y:S06]  /*0020*/  LDCU.64 UR6, c[0x0][0x890] ;  /* 0x00011200ff0677ac */ /* 0x000eec0008000a00 */
[----:B------:R-:W4:Y:S01]  /*0030*/  S2UR UR37, SR_CgaCtaId ;  /* 0x00000000002579c3 */ /* 0x000f220000008800 */
[----:B------:R-:W-:Y:S02]  /*0040*/  PRMT R59, RZ, 0x7610, R59 ;  /* 0x00007610ff3b7816 */ /* 0x000fe4000000003b */
[----:B------:R-:W-:Y:S01]  /*0050*/  ELECT P1, URZ, PT ;  /* 0x0000000000ff782f */ /* 0x000fe20003820000 */
[----:B------:R-:W1:Y:S01]  /*0060*/  LDCU.64 UR46, c[0x0][0x358] ;  /* 0x00006b00ff2e77ac */ /* 0x000e620008000a00 */
[----:B---3--:R-:W-:-:S04]  /*0070*/  UISETP.NE.U32.AND UP0, UPT, UR6, URZ, UPT ;  /* 0x000000ff0600728c */ /* 0x008fc8000bf05070 */
[----:B------:R-:W-:Y:S02]  /*0080*/  UISETP.NE.AND.EX UP0, UPT, UR7, URZ, UPT, UP0 ;  /* 0x000000ff0700728c */ /* 0x000fe4000bf05300 */
[----:B----4-:R-:W-:Y:S02]  /*0090*/  ULOP3.LUT UR5, UR37, 0x1, URZ, 0xc0, !UPT ;  /* 0x0000000125057892 */ /* 0x010fe4000f8ec0ff */
[----:B------:R-:W-:Y:S01]  /*00a0*/  ULOP3.LUT UR4, UR37, 0x1, URZ, 0x3c, !UPT ;  /* 0x0000000125047892 */ /* 0x000fe2000f8e3cff */
[----:B--2---:R-:W-:-:S05]  /*00b0*/  SHF.R.U32.HI R70, RZ, 0x5, R74 ;  /* 0x00000005ff467819 */ /* 0x004fca000001164a */
[----:B------:R-:W2:Y:S02]  /*00c0*/  SHFL.IDX PT, R0, R70, RZ, 0x1f ;  /* 0x00001fff46007589 */ /* 0x000ea400000e0000 */
[----:B--2---:R-:W-:Y:S01]  /*00d0*/  R2UR UR10, R0 ;  /* 0x00000000000a72ca */ /* 0x004fe200000e0000 */
[----:B-1----:R-:W-:-:S14]  /*00e0*/  BRA.U UP0, `(.L_x_0) ;  /* 0x00000001002c7547 */ /* 0x002fdc000b800000 */
[----:B------:R-:W1:Y:S02]  /*00f0*/  LDCU.64 UR8, c[0x0][0x888] ;  /* 0x00011100ff0877ac */ /* 0x000e640008000a00 */
[----:B-1----:R-:W-:-:S04]  /*0100*/  UISETP.NE.U32.AND UP0, UPT, UR8, URZ, UPT ;  /* 0x000000ff0800728c */ /* 0x002fc8000bf05070 */
[----:B------:R-:W-:-:S09]  /*0110*/  UISETP.NE.AND.EX UP0, UPT, UR9, URZ, UPT, UP0 ;  /* 0x000000ff0900728c */ /* 0x000fd2000bf05300 */
[----:B------:R-:W-:Y:S05]  /*0120*/  BRA.U !UP0, `(.L_x_1) ;  /* 0x0000000108107547 */ /* 0x000fea000b800000 */
[----:B------:R-:W1:Y:S02]  /*0130*/  LDC.64 R2, c[0x0][0x888] ;  /* 0x00022200ff027b82 */ /* 0x000e640000000a00 */
[----:B-1----:R1:W5:Y:S01]  /*0140*/  LDG.E R35, desc[UR46][R2.64] ;  /* 0x0000002e02237981 */ /* 0x002362000c1e1900 */
[----:B------:R-:W-:Y:S01]  /*0150*/  HFMA2 R59, -RZ, RZ, 0, 5.9604644775390625e-08 ;  /* 0x00000001ff3b7431 */ /* 0x000fe200000001ff */
[----:B------:R-:W-:Y:S05]  /*0160*/  BRA `(.L_x_0) ;  /* 0x00000000000c7947 */ /* 0x000fea0003800000 */
.L_x_1:
[----:B------:R-:W1:Y:S01]  /*0170*/  LDCU UR8, c[0x0][0x880] ;  /* 0x00011000ff0877ac */ /* 0x000e620008000800 */
[----:B------:R-:W-:Y:S01]  /*0180*/  HFMA2 R59, -RZ, RZ, 0, 5.9604644775390625e-08 ;  /* 0x00000001ff3b7431 */ /* 0x000fe200000001ff */
[----:B-1----:R-:W-:-:S07]  /*0190*/  MOV R35, UR8 ;  /* 0x0000000800237c02 */ /* 0x002fce0008000f00 */
.L_x_0:
[----:B------:R-:W2:Y:S02]  /*01a0*/  LDCU.64 UR8, c[0x0][0x8b0] ;  /* 0x00011600ff0877ac */ /* 0x000ea40008000a00 */
[----:B--2---:R-:W-:-:S04]  /*01b0*/  UISETP.NE.U32.AND UP0, UPT, UR8, URZ, UPT ;  /* 0x000000ff0800728c */ /* 0x004fc8000bf05070 */
[----:B------:R-:W-:-:S09]  /*01c0*/  UISETP.NE.AND.EX UP0, UPT, UR9, URZ, UPT, UP0 ;  /* 0x000000ff0900728c */ /* 0x000fd2000bf05300 */
[----:B------:R-:W-:Y:S05]  /*01d0*/  BRA.U UP0, `(.L_x_2) ;  /* 0x0000000100247547 */ /* 0x000fea000b800000 */
[----:B------:R-:W2:Y:S02]  /*01e0*/  LDCU.64 UR8, c[0x0][0x8a8] ;  /* 0x00011500ff0877ac */ /* 0x000ea40008000a00 */
[----:B--2---:R-:W-:-:S04]  /*01f0*/  UISETP.NE.U32.AND UP0, UPT, UR8, URZ, UPT ;  /* 0x000000ff0800728c */ /* 0x004fc8000bf05070 */
[----:B------:R-:W-:-:S09]  /*0200*/  UISETP.NE.AND.EX UP0, UPT, UR9, URZ, UPT, UP0 ;  /* 0x000000ff0900728c */ /* 0x000fd2000bf05300 */
[----:B------:R-:W-:Y:S05]  /*0210*/  BRA.U !UP0, `(.L_x_3) ;  /* 0x00000001080c7547 */ /* 0x000fea000b800000 */
[----:B------:R-:W2:Y:S02]  /*0220*/  LDC.64 R32, c[0x0][0x8a8] ;  /* 0x00022a00ff207b82 */ /* 0x000ea40000000a00 */
[----:B--2---:R2:W5:Y:S01]  /*0230*/  LDG.E R32, desc[UR46][R32.64] ;  /* 0x0000002e20207981 */ /* 0x004562000c1e1900 */
[----:B------:R-:W-:Y:S05]  /*0240*/  BRA `(.L_x_2) ;  /* 0x0000000000087947 */ /* 0x000fea0003800000 */
.L_x_3:
[----:B------:R-:W2:Y:S02]  /*0250*/  LDCU UR8, c[0x0][0x8a0] ;  /* 0x00011400ff0877ac */ /* 0x000ea40008000800 */
[----:B--2---:R-:W-:Y:S02]  /*0260*/  MOV R32, UR8 ;  /* 0x0000000800207c02 */ /* 0x004fe40008000f00 */
.L_x_2:
[----:B------:R-:W-:Y:S01]  /*0270*/  IMAD.U32 R0, RZ, RZ, UR10 ;  /* 0x0000000aff007e24 */ /* 0x000fe2000f8e00ff */
[----:B------:R-:W-:Y:S04]  /*0280*/  BSSY.RECONVERGENT B0, `(.L_x_4) ;  /* 0x000000c000007945 */ /* 0x000fe80003800200 */
[C---:B------:R-:W-:Y:S02]  /*0290*/  ISETP.NE.OR P2, PT, R0.reuse, 0x1, !P1 ;  /* 0x000000010000780c */ /* 0x040fe40004f45670 */
[----:B------:R-:W-:-:S11]  /*02a0*/  ISETP.NE.OR P0, PT, R0, 0x3, !P1 ;  /* 0x000000030000780c */ /* 0x000fd60004f05670 */
[----:B------:R-:W-:Y:S05]  /*02b0*/  @P2 BRA `(.L_x_5) ;  /* 0x0000000000202947 */ /* 0x000fea0003800000 */
[----:B------:R-:W3:Y:S02]  /*02c0*/  LDCU.64 UR8, c[0x0][0x348] ;  /* 0x00006900ff0877ac */ /* 0x000ee40008000a00 */
[----:B---3--:R-:W-:Y:S02]  /*02d0*/  UIADD3 UR12, UP1, UPT, UR8, 0x80, URZ ;  /* 0x00000080080c7890 */ /* 0x008fe4000ff3e0ff */
[----:B------:R-:W-:Y:S02]  /*02e0*/  UIADD3 UR8, UP0, UPT, UR8, 0x180, URZ ;  /* 0x0000018008087890 */ /* 0x000fe4000ff1e0ff */
[----:B------:R-:W-:Y:S02]  /*02f0*/  UIADD3.X UR13, UPT, UPT, URZ, UR9, URZ, UP1, !UPT ;  /* 0x00000009ff0d7290 */ /* 0x000fe40008ffe4ff */
[----:B------:R-:W-:-:S07]  /*0300*/  UIADD3.X UR9, UPT, UPT, URZ, UR9, URZ, UP0, !UPT ;  /* 0x00000009ff097290 */ /* 0x000fce00087fe4ff */
[----:B------:R3:W-:Y:S02]  /*0310*/  UTMACCTL.PF [UR12] ;  /* 0x000000000c0079b9 */ /* 0x0007e40008040000 */
[----:B------:R3:W-:Y:S02]  /*0320*/  UTMACCTL.PF [UR8] ;  /* 0x00000000080079b9 */ /* 0x0007e40008040000 */
[----:B---3--:R-:W-:Y:S01]  /*0330*/  NOP ;  /* 0x0000000000007918 */ /* 0x008fe20000000000 */
.L_x_5:
[----:B------:R-:W-:Y:S05]  /*0340*/  BSYNC.RECONVERGENT B0 ;  /* 0x0000000000007941 */ /* 0x000fea0003800200 */
.L_x_4:
[----:B------:R-:W-:Y:S04]  /*0350*/  BSSY.RECONVERGENT B0, `(.L_x_6) ;  /* 0x000000a000007945 */ /* 0x000fe80003800200 */
        /* <DEDUP_REMOVED lines=9> */
.L_x_7:
[----:B------:R-:W-:Y:S05]  /*03f0*/  BSYNC.RECONVERGENT B0 ;  /* 0x0000000000007941 */ /* 0x000fea0003800200 */
.L_x_6:
[----:B------:R-:W3:Y:S01]  /*0400*/  LDCU.64 UR8, c[0x0][0x888] ;  /* 0x00011100ff0877ac */ /* 0x000ee20008000a00 */
[----:B------:R-:W-:Y:S02]  /*0410*/  UISETP.EQ.U32.AND UP1, UPT, UR6, URZ, UPT ;  /* 0x000000ff0600728c */ /* 0x000fe4000bf22070 */
[----:B------:R-:W-:Y:S02]  /*0420*/  UPLOP3.LUT UP5, UPT, UPT, UPT, UPT, 0x80, 0x8 ;  /* 0x000000000008789c */ /* 0x000fe40003faf070 */
[----:B---3--:R-:W-:-:S04]  /*0430*/  UISETP.NE.U32.AND UP0, UPT, UR8, URZ, UPT ;  /* 0x000000ff0800728c */ /* 0x008fc8000bf05070 */
[----:B------:R-:W-:-:S04]  /*0440*/  UISETP.NE.AND.EX UP0, UPT, UR9, URZ, UPT, UP0 ;  /* 0x000000ff0900728c */ /* 0x000fc8000bf05300 */
[----:B------:R-:W-:-:S04]  /*0450*/  UISETP.EQ.OR.EX UP2, UPT, UR7, URZ, !UP0, UP1 ;  /* 0x000000ff0700728c */ /* 0x000fc8000c742710 */
[----:B------:R-:W-:-:S05]  /*0460*/  UP2UR UR53, UPR, URZ, 0x4 ;  /* 0x00000004ff357883 */ /* 0x000fca0008000000 */
[----:B------:R-:W-:Y:S07]  /*0470*/  BRA.U !UP2, `(.L_x_8) ;  /* 0x000000010a207547 */ /* 0x000fee000b800000 */
[----:B------:R-:W-:Y:S01]  /*0480*/  UISETP.NE.U32.AND UP2, UPT, UR6, URZ, UPT ;  /* 0x000000ff0600728c */ /* 0x000fe2000bf45070 */
[----:B-----5:R-:W-:Y:S01]  /*0490*/  FSETP.NEU.AND P0, PT, R35, RZ, PT ;  /* 0x000000ff2300720b */ /* 0x020fe20003f0d000 */
[----:B------:R-:W-:Y:S02]  /*04a0*/  USEL UR6, URZ, 0xffffffff, UP0 ;  /* 0xffffffffff067887 */ /* 0x000fe40008000000 */
[----:B------:R-:W-:-:S10]  /*04b0*/  UISETP.NE.AND.EX UP2, UPT, UR7, URZ, UPT, UP2 ;  /* 0x000000ff0700728c */ /* 0x000fd4000bf45320 */
[----:B------:R-:W-:Y:S01]  /*04c0*/  VOTEU.ANY UP1, P0 ;  /* 0x0000000000ff7886 */ /* 0x000fe20000020100 */
[----:B------:R-:W-:-:S04]  /*04d0*/  @!UP2 USEL UR6, URZ, 0xffffffff, UP1 ;  /* 0xffffffffff06a887 */ /* 0x000fc80008800000 */
[----:B------:R-:W-:-:S04]  /*04e0*/  ULOP3.LUT UR6, UR6, 0x1, URZ, 0xc0, !UPT ;  /* 0x0000000106067892 */ /* 0x000fc8000f8ec0ff */
[----:B------:R-:W-:-:S11]  /*04f0*/  UISETP.NE.U32.AND UP5, UPT, UR6, 0x1, UPT ;  /* 0x000000010600788c */ /* 0x000fd6000bfa5070 */
.L_x_8:
[----:B------:R-:W3:Y:S01]  /*0500*/  SHFL.IDX PT, R0, R70, RZ, 0x1f ;  /* 0x00001fff46007589 */ /* 0x000ee200000e0000 */
[----:B------:R-:W-:-:S04]  /*0510*/  UISETP.NE.AND UP1, UPT, UR10, 0x2, UPT ;  /* 0x000000020a00788c */ /* 0x000fc8000bf25270 */
[----:B------:R-:W-:Y:S02]  /*0520*/  UISETP.EQ.AND UP2, UPT, UR5, URZ, !UP1 ;  /* 0x000000ff0500728c */ /* 0x000fe4000cf42270 */
[----:B------:R-:W-:-:S04]  /*0530*/  USEL UR7, URZ, 0x1, UP1 ;  /* 0x00000001ff077887 */ /* 0x000fc80008800000 */
[----:B------:R-:W-:Y:S02]  /*0540*/  PLOP3.LUT P5, PT, P1, PT, UP2, 0x80, 0x8 ;  /* 0x000000000008781c */ /* 0x000fe40000faf028 */
[----:B---3--:R-:W-:-:S13]  /*0550*/  ISETP.NE.AND P0, PT, R0, RZ, PT ;  /* 0x000000ff0000720c */ /* 0x008fda0003f05270 */
[----:B------:R-:W-:Y:S05]  /*0560*/  @P0 BRA `(.L_x_9) ;  /* 0x00000000004c0947 */ /* 0x000fea0003800000 */
[----:B------:R-:W-:Y:S01]  /*0570*/  UMOV UR8, 0x400 ;  /* 0x0000040000087882 */ /* 0x000fe20000000000 */
[----:B------:R-:W-:Y:S01]  /*0580*/  UMOV UR6, 0x1 ;  /* 0x0000000100067882 */ /* 0x000fe20000000000 */
[----:B------:R-:W-:Y:S02]  /*0590*/  ULEA UR8, UR37, UR8, 0x18 ;  /* 0x0000000825087291 */ /* 0x000fe4000f8ec0ff */
[----:B------:R-:W-:-:S04]  /*05a0*/  UIADD3 UR12, UPT, UPT, -UR6, 0x100000, URZ ;  /* 0x00100000060c7890 */ /* 0x000fc8000fffe1ff */
[----:B------:R-:W-:Y:S02]  /*05b0*/  USHF.L.U32 UR13, UR12, 0xb, URZ ;  /* 0x0000000b0c0d7899 */ /* 0x000fe400080006ff */
[----:B------:R-:W-:Y:S01]  /*05c0*/  USHF.L.U32 UR12, UR12, 0x1, URZ ;  /* 0x000000010c0c7899 */ /* 0x000fe200080006ff */
[----:B------:R-:W-:Y:S01]  /*05d0*/  ELECT P0, URZ, PT ;  /* 0x0000000000ff782f */ /* 0x000fe20003800000 */
[----:B------:R-:W3:Y:S10]  /*05e0*/  FENCE.VIEW.ASYNC.S ;  /* 0x00000000000073c6 */ /* 0x000ef40000000000 */
[----:B---3--:R3:W4:Y:S01]  /*05f0*/  SYNCS.EXCH.64 URZ, [UR8], UR12 ;  /* 0x0000000c08ff75b2 */ /* 0x0087220008000100 */
[----:B------:R3:W1:Y:S01]  /*0600*/  SYNCS.EXCH.64 URZ, [UR8+0x28], UR12 ;  /* 0x0000280c08ff75b2 */ /* 0x0006620008000100 */
        /* <DEDUP_REMOVED lines=8> */
[----:B------:R-:W-:Y:S01]  /*0690*/  NOP ;  /* 0x0000000000007918 */ /* 0x000fe20000000000 */
.L_x_9:
[----:B------:R-:W2:Y:S01]  /*06a0*/  SHFL.IDX PT, R0, R70, RZ, 0x1f ;  /* 0x00001fff46007589 */ /* 0x000ea200000e0000 */
[----:B------:R-:W-:Y:S01]  /*06b0*/  NOP ;  /* 0x0000000000007918 */ /* 0x000fe20000000000 */
[----:B--2---:R-:W-:-:S13]  /*06c0*/  ISETP.NE.AND P0, PT, R0, 0x1, PT ;  /* 0x000000010000780c */ /* 0x004fda0003f05270 */
[----:B------:R-:W-:Y:S05]  /*06d0*/  @P0 BRA `(.L_x_10) ;  /* 0x00000000004c0947 */ /* 0x000fea0003800000 */
[----:B------:R-:W-:Y:S01]  /*06e0*/  UMOV UR9, 0x400 ;  /* 0x0000040000097882 */ /* 0x000fe20000000000 */
[----:B---3--:R-:W-:Y:S01]  /*06f0*/  UMOV UR8, 0x20 ;  /* 0x0000002000087882 */ /* 0x008fe20000000000 */
[----:B------:R-:W-:Y:S01]  /*0700*/  UMOV UR6, 0x80 ;  /* 0x0000008000067882 */ /* 0x000fe20000000000 */
[----:B------:R-:W-:Y:S02]  /*0710*/  ULEA UR9, UR37, UR9, 0x18 ;  /* 0x0000000925097291 */ /* 0x000fe4000f8ec0ff */
[----:B------:R-:W-:-:S04]  /*0720*/  UIADD3 UR12, UPT, UPT, -UR8, 0x100000, URZ ;  /* 0x00100000080c7890 */ /* 0x000fc8000fffe1ff */
[----:B------:R-:W-:Y:S02]  /*0730*/  USHF.L.U32 UR13, UR12, 0xb, URZ ;  /* 0x0000000b0c0d7899 */ /* 0x000fe400080006ff */
[----:B------:R-:W-:Y:S02]  /*0740*/  USHF.L.U32 UR12, UR12, 0x1, URZ ;  /* 0x000000010c0c7899 */ /* 0x000fe400080006ff */
[----:B------:R-:W-:-:S04]  /*0750*/  UIADD3 UR14, UPT, UPT, -UR6, 0x100000, URZ ;  /* 0x00100000060e7890 */ /* 0x000fc8000fffe1ff */
[----:B------:R-:W-:Y:S02]  /*0760*/  USHF.L.U32 UR15, UR14, 0xb, URZ ;  /* 0x0000000b0e0f7899 */ /* 0x000fe400080006ff */
[----:B------:R-:W-:Y:S01]  /*0770*/  USHF.L.U32 UR14, UR14, 0x1, URZ ;  /* 0x000000010e0e7899 */ /* 0x000fe200080006ff */
[----:B------:R-:W-:Y:S01]  /*0780*/  ELECT P0, URZ, PT ;  /* 0x0000000000ff782f */ /* 0x000fe20003800000 */
[----:B------:R-:W2:Y:S02]  /*0790*/  FENCE.VIEW.ASYNC.S ;  /* 0x00000000000073c6 */ /* 0x000ea40000000000 */
[----:B--2---:R2:W3:Y:S08]  /*07a0*/  SYNCS.EXCH.64 URZ, [UR9+0x50], UR12 ;  /* 0x0000500c09ff75b2 */ /* 0x0044f00008000100 */
[----:B------:R2:W1:Y:S01]  /*07b0*/  SYNCS.EXCH.64 URZ, [UR9+0x68], UR14 ;  /* 0x0000680e09ff75b2 */ /* 0x0004620008000100 */
[----:B------:R2:W1:Y:S01]  /*07c0*/  SYNCS.EXCH.64 URZ, [UR9+0x58], UR12 ;  /* 0x0000580c09ff75b2 */ /* 0x0004620008000100 */
[----:B------:R2:W1:Y:S01]  /*07d0*/  SYNCS.EXCH.64 URZ, [UR9+0x70], UR14 ;  /* 0x0000700e09ff75b2 */ /* 0x0004620008000100 */
[----:B------:R2:W1:Y:S01]  /*07e0*/  SYNCS.EXCH.64 URZ, [UR9+0x60], UR12 ;  /* 0x0000600c09ff75b2 */ /* 0x0004620008000100 */
[----:B------:R2:W1:Y:S01]  /*07f0*/  SYNCS.EXCH.64 URZ, [UR9+0x78], UR14 ;  /* 0x0000780e09ff75b2 */ /* 0x0004620008000100 */
[----:B------:R-:W-:Y:S01]  /*0800*/  NOP ;  /* 0x0000000000007918 */ /* 0x000fe20000000000 */
.L_x_10:
[----:B------:R-:W4:Y:S01]  /*0810*/  SHFL.IDX PT, R0, R70, RZ, 0x1f ;  /* 0x00001fff46007589 */ /* 0x000f2200000e0000 */
[----:B------:R-:W-:Y:S01]  /*0820*/  NOP ;  /* 0x0000000000007918 */ /* 0x000fe20000000000 */
[----:B----4-:R-:W-:-:S13]  /*0830*/  ISETP.NE.AND P0, PT, R0, 0x3, PT ;  /* 0x000000030000780c */ /* 0x010fda0003f05270 */
[----:B------:R-:W-:Y:S05]  /*0840*/  @P0 BRA `(.L_x_11) ;  /* 0x00000000002c0947 */ /* 0x000fea0003800000 */
[----:B---3--:R-:W-:Y:S01]  /*0850*/  UMOV UR8, 0x400 ;  /* 0x0000040000087882 */ /* 0x008fe20000000000 */
[----:B------:R-:W-:Y:S01]  /*0860*/  UMOV UR6, 0x20 ;  /* 0x0000002000067882 */ /* 0x000fe20000000000 */
[----:B------:R-:W-:Y:S02]  /*0870*/  ULEA UR8, UR37, UR8, 0x18 ;  /* 0x0000000825087291 */ /* 0x000fe4000f8ec0ff */
[----:B--2---:R-:W-:-:S04]  /*0880*/  UIADD3 UR12, UPT, UPT, -UR6, 0x100000, URZ ;  /* 0x00100000060c7890 */ /* 0x004fc8000fffe1ff */
[----:B------:R-:W-:Y:S02]  /*0890*/  USHF.L.U32 UR13, UR12, 0xb, URZ ;  /* 0x0000000b0c0d7899 */ /* 0x000fe400080006ff */
[----:B------:R-:W-:Y:S01]  /*08a0*/  USHF.L.U32 UR12, UR12, 0x1, URZ ;  /* 0x000000010c0c7899 */ /* 0x000fe200080006ff */
[----:B------:R-:W-:Y:S01]  /*08b0*/  ELECT P0, URZ, PT ;  /* 0x0000000000ff782f */ /* 0x000fe20003800000 */
[----:B------:R-:W2:Y:S10]  /*08c0*/  FENCE.VIEW.ASYNC.S ;  /* 0x00000000000073c6 */ /* 0x000eb40000000000 */
[----:B--2---:R4:W2:Y:S01]  /*08d0*/  SYNCS.EXCH.64 URZ, [UR8+0x80], UR12 ;  /* 0x0000800c08ff75b2 */ /* 0x0048a20008000100 */
[----:B------:R4:W3:Y:S02]  /*08e0*/  SYNCS.EXCH.64 URZ, [UR8+0x88], UR12 ;  /* 0x0000880c08ff75b2 */ /* 0x0008e40008000100 */
[----:B----4-:R-:W-:Y:S01]  /*08f0*/  NOP ;  /* 0x0000000000007918 */ /* 0x010fe20000000000 */
.L_x_11:
[----:B------:R-:W4:Y:S01]  /*0900*/  SHFL.IDX PT, R0, R70, RZ, 0x1f ;  /* 0x00001fff46007589 */ /* 0x000f2200000e0000 */
[----:B------:R-:W-:Y:S01]  /*0910*/  NOP ;  /* 0x0000000000007918 */ /* 0x000fe20000000000 */
[----:B----4-:R-:W-:-:S13]  /*0920*/  ISETP.NE.AND P0, PT, R0, 0x4, PT ;  /* 0x000000040000780c */ /* 0x010fda0003f05270 */
[----:B------:R-:W-:Y:S05]  /*0930*/  @P0 BRA `(.L_x_12) ;  /* 0x0000000000480947 */ /* 0x000fea0003800000 */
[----:B--2---:R-:W-:Y:S01]  /*0940*/  UMOV UR9, 0x1e0 ;  /* 0x000001e000097882 */ /* 0x004fe20000000000 */
[----:B---3--:R-:W-:Y:S01]  /*0950*/  UMOV UR8, 0x400 ;  /* 0x0000040000087882 */ /* 0x008fe20000000000 */
[----:B------:R-:W-:Y:S01]  /*0960*/  USEL UR9, UR9, 0x1a0, UP5 ;  /* 0x000001a009097887 */ /* 0x000fe2000a800000 */
        /* <DEDUP_REMOVED lines=10> */
[----:B--2---:R4:W2:Y:S08]  /*0a10*/  SYNCS.EXCH.64 URZ, [UR8+0x90], UR12 ;  /* 0x0000900c08ff75b2 */ /* 0x0048b00008000100 */
[----:B------:R4:W3:Y:S01]  /*0a20*/  SYNCS.EXCH.64 URZ, [UR8+0xa0], UR14 ;  /* 0x0000a00e08ff75b2 */ /* 0x0008e20008000100 */
[----:B------:R4:W1:Y:S01]  /*0a30*/  SYNCS.EXCH.64 URZ, [UR8+0x98], UR12 ;  /* 0x0000980c08ff75b2 */ /* 0x0008620008000100 */
[----:B------:R4:W1:Y:S02]  /*0a40*/  SYNCS.EXCH.64 URZ, [UR8+0xa8], UR14 ;  /* 0x0000a80e08ff75b2 */ /* 0x0008640008000100 */
[----:B----4-:R-:W-:Y:S01]  /*0a50*/  NOP ;  /* 0x0000000000007918 */ /* 0x010fe20000000000 */
.L_x_12:
[----:B------:R-:W4:Y:S01]  /*0a60*/  SHFL.IDX PT, R0, R70, RZ, 0x1f ;  /* 0x00001fff46007589 */ /* 0x000f2200000e0000 */
[----:B------:R-:W-:Y:S01]  /*0a70*/  NOP ;  /* 0x0000000000007918 */ /* 0x000fe20000000000 */
[----:B----4-:R-:W-:-:S13]  /*0a80*/  ISETP.NE.AND P0, PT, R0, 0x5, PT ;  /* 0x000000050000780c */ /* 0x010fda0003f05270 */
[----:B------:R-:W-:Y:S05]  /*0a90*/  @P0 BRA `(.L_x_13) ;  /* 0x0000000000540947 */ /* 0x000fea0003800000 */
[----:B--2---:R-:W-:Y:S01]  /*0aa0*/  UMOV UR9, 0x400 ;  /* 0x0000040000097882 */ /* 0x004fe20000000000 */
        /* <DEDUP_REMOVED lines=14> */
[----:B------:R4:W1:Y:S01]  /*0b90*/  SYNCS.EXCH.64 URZ, [UR9+0xd8], UR14 ;  /* 0x0000d80e09ff75b2 */ /* 0x0008620008000100 */
[----:B------:R4:W1:Y:S01]  /*0ba0*/  SYNCS.EXCH.64 URZ, [UR9+0xc0], UR12 ;  /* 0x0000c00c09ff75b2 */ /* 0x0008620008000100 */
[----:B------:R4:W1:Y:S01]  /*0bb0*/  SYNCS.EXCH.64 URZ, [UR9+0xe0], UR14 ;  /* 0x0000e00e09ff75b2 */ /* 0x0008620008000100 */
[----:B------:R4:W1:Y:S01]  /*0bc0*/  SYNCS.EXCH.64 URZ, [UR9+0xc8], UR12 ;  /* 0x0000c80c09ff75b2 */ /* 0x0008620008000100 */
[----:B------:R4:W1:Y:S02]  /*0bd0*/  SYNCS.EXCH.64 URZ, [UR9+0xe8], UR14 ;  /* 0x0000e80e09ff75b2 */ /* 0x0008640008000100 */
[----:B----4-:R-:W-:Y:S01]  /*0be0*/  NOP ;  /* 0x0000000000007918 */ /* 0x010fe20000000000 */
.L_x_13:
[----:B------:R-:W4:Y:S01]  /*0bf0*/  SHFL.IDX PT, R0, R70, RZ, 0x1f ;  /* 0x00001fff46007589 */ /* 0x000f2200000e0000 */
[----:B------:R-:W-:Y:S01]  /*0c00*/  ISETP.NE.OR P1, PT, RZ, UR10, !P1 ;  /* 0x0000000aff007c0c */ /* 0x000fe2000cf25670 */
        /* <DEDUP_REMOVED lines=12> */
[----:B------:R4:W3:Y:S01]  /*0cd0*/  SYNCS.EXCH.64 URZ, [UR8+0x100], UR12 ;  /* 0x0001000c08ff75b2 */ /* 0x0008e20008000100 */
[----:B------:R4:W1:Y:S01]  /*0ce0*/  SYNCS.EXCH.64 URZ, [UR8+0xf8], UR12 ;  /* 0x0000f80c08ff75b2 */ /* 0x0008620008000100 */
[----:B------:R4:W1:Y:S02]  /*0cf0*/  SYNCS.EXCH.64 URZ, [UR8+0x108], UR12 ;  /* 0x0001080c08ff75b2 */ /* 0x0008640008000100 */
[----:B----4-:R-:W-:Y:S01]  /*0d00*/  NOP ;  /* 0x0000000000007918 */ /* 0x010fe20000000000 */
.L_x_14:
[----:B------:R-:W-:Y:S01]  /*0d10*/  VOTEU.ALL UP1, P1 ;  /* 0x0000000000ff7886 */ /* 0x000fe20000820000 */
[----:B---3--:R-:W3:Y:S01]  /*0d20*/  LDCU UR8, c[0x0][0x36c] ;  /* 0x00006d80ff0877ac */ /* 0x008ee20008000800 */
[----:B------:R-:W-:Y:S01]  /*0d30*/  NOP ;  /* 0x0000000000007918 */ /* 0x000fe20000000000 */
[----:B------:R-:W-:Y:S01]  /*0d40*/  LOP3.LUT R10, R74, 0x1f, RZ, 0xc0, !PT ;  /* 0x0000001f4a0a7812 */ /* 0x000fe200078ec0ff */
[----:B--2---:R-:W-:Y:S01]  /*0d50*/  UMOV UR12, 0x20 ;  /* 0x00000020000c7882 */ /* 0x004fe20000000000 */
[----:B------:R-:W-:Y:S01]  /*0d60*/  @!UP1 UMOV UR6, 0x400 ;  /* 0x0000040000069882 */ /* 0x000fe20000000000 */
[----:B------:R-:W-:-:S04]  /*0d70*/  @!UP1 UIADD3 UR12, UPT, UPT, -UR12, 0x100000, URZ ;  /* 0x001000000c0c9890 */ /* 0x000fc8000fffe1ff */
[----:B------:R-:W-:Y:S02]  /*0d80*/  @!UP1 USHF.L.U32 UR13, UR12, 0xb, URZ ;  /* 0x0000000b0c0d9899 */ /* 0x000fe400080006ff */
[----:B------:R-:W-:Y:S02]  /*0d90*/  @!UP1 USHF.L.U32 UR12, UR12, 0x1, URZ ;  /* 0x000000010c0c9899 */ /* 0x000fe400080006ff */
[----:B------:R-:W-:Y:S01]  /*0da0*/  @!UP1 ULEA UR6, UR37, UR6, 0x18 ;  /* 0x0000000625069291 */ /* 0x000fe2000f8ec0ff */
[----:B------:R-:W-:Y:S01]  /*0db0*/  VOTEU.ALL UP1, P1 ;  /* 0x0000000000ff7886 */ /* 0x000fe20000820000 */
[----:B------:R-:W-:Y:S01]  /*0dc0*/  UISETP.NE.AND UP4, UPT, UR10, URZ, UPT ;  /* 0x000000ff0a00728c */ /* 0x000fe2000bf85270 */
[----:B------:R-:W2:Y:S09]  /*0dd0*/  FENCE.VIEW.ASYNC.S ;  /* 0x00000000000073c6 */ /* 0x000eb20000000000 */
[----:B--2---:R2:W4:Y:S01]  /*0de0*/  @!UP1 SYNCS.EXCH.64 URZ, [UR6+0x110], UR12 ;  /* 0x0001100c06ff95b2 */ /* 0x0045220008000100 */
[----:B---3--:R-:W-:-:S09]  /*0df0*/  UISETP.EQ.U32.AND UP1, UPT, UR8, 0x1, UPT ;  /* 0x000000010800788c */ /* 0x008fd2000bf22070 */
[----:B------:R-:W-:Y:S05]  /*0e00*/  BRA.U !UP1, `(.L_x_15) ;  /* 0x0000000109087547 */ /* 0x000fea000b800000 */
[----:B-1--4-:R-:W-:Y:S01]  /*0e10*/  UCGABAR_ARV ;  /* 0x00000000000079c7 */ /* 0x012fe20008000000 */
[----:B------:R-:W-:Y:S05]  /*0e20*/  BRA `(.L_x_16) ;  /* 0x0000000000047947 */ /* 0x000fea0003800000 */
.L_x_15:
[----:B-1--4-:R-:W-:Y:S01]  /*0e30*/  NOP ;  /* 0x0000000000007918 */ /* 0x012fe20000000000 */
.L_x_16:
[----:B------:R-:W1:Y:S01]  /*0e40*/  S2R R11, SR_CTAID.X ;  /* 0x00000000000b7919 */ /* 0x000e620000002500 */
[----:B------:R-:W-:-:S05]  /*0e50*/  CS2R.32 R60, SR_CgaSize ;  /* 0x00000000003c7805 */ /* 0x000fca0000008a00 */
[----:B------:R-:W-:-:S05]  /*0e60*/  IMAD R60, R60, -0xa0, RZ ;  /* 0xffffff603c3c7824 */ /* 0x000fca00078e02ff */
[----:B------:R-:W-:-:S14]  /*0e70*/  R2UR UR8, R60 ;  /* 0x000000003c0872ca */ /* 0x000fdc00000e0000 */
[----:B------:R-:W3:Y:S01]  /*0e80*/  LDCU UR8, c[0x0][UR8+0x2b0] ;  /* 0x00005600080877ac */ /* 0x000ee20008000800 */
[----:B------:R-:W-:-:S05]  /*0e90*/  CS2R.32 R0, SR_CgaSize ;  /* 0x0000000000007805 */ /* 0x000fca0000008a00 */
[----:B------:R-:W-:-:S06]  /*0ea0*/  IMAD R0, R0, -0xa0, RZ ;  /* 0xffffff6000007824 */ /* 0x000fcc00078e02ff */
[----:B------:R-:W4:Y:S01]  /*0eb0*/  LDC R0, c[0x0][R0+0x2a0] ;  /* 0x0000a80000007b82 */ /* 0x000f220000000800 */
[----:B------:R-:W-:Y:S01]  /*0ec0*/  PRMT R8, RZ, 0x7610, R8 ;  /* 0x00007610ff087816 */ /* 0x000fe20000000008 */
[----:B------:R-:W3:Y:S01]  /*0ed0*/  S2R R20, SR_CTAID.Y ;  /* 0x0000000000147919 */ /* 0x000ee20000002600 */
[----:B------:R-:W-:-:S05]  /*0ee0*/  CS2R.32 R60, SR_CgaSize ;  /* 0x00000000003c7805 */ /* 0x000fca0000008a00 */
[----:B------:R-:W-:-:S05]  /*0ef0*/  IMAD R60, R60, -0xa0, RZ ;  /* 0xffffff603c3c7824 */ /* 0x000fca00078e02ff */
[----:B--2---:R-:W-:-:S14]  /*0f00*/  R2UR UR6, R60 ;  /* 0x000000003c0672ca */ /* 0x004fdc00000e0000 */
[----:B------:R-:W2:Y:S01]  /*0f10*/  LDCU UR6, c[0x0][UR6+0x2b4] ;  /* 0x00005680060677ac */ /* 0x000ea20008000800 */
[----:B------:R-:W-:Y:S01]  /*0f20*/  UISETP.NE.AND UP2, UPT, UR10, 0x2, UPT ;  /* 0x000000020a00788c */ /* 0x000fe2000bf45270 */
[----:B------:R-:W3:Y:S01]  /*0f30*/  LDC R9, c[0x0][0xb24] ;  /* 0x0002c900ff097b82 */ /* 0x000ee20000000800 */
[----:B------:R-:W-:-:S05]  /*0f40*/  CS2R.32 R58, SR_CgaSize ;  /* 0x00000000003a7805 */ /* 0x000fca0000008a00 */
[----:B------:R-:W-:-:S06]  /*0f50*/  IMAD R58, R58, -0xa0, RZ ;  /* 0xffffff603a3a7824 */ /* 0x000fcc00078e02ff */
[----:B------:R-:W4:Y:S08]  /*0f60*/  LDC R58, c[0x0][R58+0x2a4] ;  /* 0x0000a9003a3a7b82 */ /* 0x000f300000000800 */
[----:B------:R-:W4:Y:S01]  /*0f70*/  LDC R26, c[0x0][0xb24] ;  /* 0x0002c900ff1a7b82 */ /* 0x000f220000000800 */
[----:B-1----:R-:W-:Y:S01]  /*0f80*/  I2FP.F32.U32 R4, R11 ;  /* 0x0000000b00047245 */ /* 0x002fe20000201000 */
[----:B------:R-:W-:-:S06]  /*0f90*/  IMAD.MOV.U32 R21, RZ, RZ, R11 ;  /* 0x000000ffff157224 */ /* 0x000fcc00078e000b */
[----:B------:R-:W1:Y:S01]  /*0fa0*/  S2UR UR36, SR_CTAID.Z ;  /* 0x00000000002479c3 */ /* 0x000e620000002700 */
[----:B---3--:R-:W-:Y:S02]  /*0fb0*/  ISETP.GE.AND P0, PT, R9, 0x1, PT ;  /* 0x000000010900780c */ /* 0x008fe40003f06270 */
[----:B------:R-:W-:Y:S01]  /*0fc0*/  I2FP.F32.U32 R2, R20 ;  /* 0x0000001400027245 */ /* 0x000fe20000201000 */
[----:B------:R-:W-:-:S04]  /*0fd0*/  FMUL R4, R4, UR8 ;  /* 0x0000000804047c20 */ /* 0x000fc80008400000 */
[----:B--2---:R-:W-:Y:S01]  /*0fe0*/  FMUL R2, R2, UR6 ;  /* 0x0000000602027c20 */ /* 0x004fe20008400000 */
[----:B------:R-:W2:Y:S01]  /*0ff0*/  F2I.U32.TRUNC.NTZ R60, R4 ;  /* 0x00000004003c7305 */ /* 0x000ea2000020f000 */
[----:B------:R-:W3:Y:S07]  /*1000*/  LDCU UR6, c[0x0][0xb30] ;  /* 0x00016600ff0677ac */ /* 0x000eee0008000800 */
[----:B------:R-:W1:Y:S01]  /*1010*/  F2I.U32.TRUNC.NTZ R3, R2 ;  /* 0x0000000200037305 */ /* 0x000e62000020f000 */
[----:B--2---:R-:W-:-:S04]  /*1020*/  IMAD.MOV R60, RZ, RZ, -R60 ;  /* 0x000000ffff3c7224 */ /* 0x004fc800078e0a3c */
[----:B----4-:R-:W-:Y:S01]  /*1030*/  IMAD R60, R0, R60, R11 ;  /* 0x0000003c003c7224 */ /* 0x010fe200078e020b */
[----:B------:R-:W-:Y:S01]  /*1040*/  PRMT R0, RZ, 0x7610, R0 ;  /* 0x00007610ff007816 */ /* 0x000fe20000000000 */
[----:B---3--:R-:W-:Y:S01]  /*1050*/  UISETP.NE.AND UP3, UPT, UR6, 0x1, UPT ;  /* 0x000000010600788c */ /* 0x008fe2000bf65270 */
[----:B-1----:R-:W-:-:S05]  /*1060*/  IADD3 R3, PT, PT, -R3, RZ, RZ ;  /* 0x000000ff03037210 */ /* 0x002fca0007ffe1ff */
[----:B------:R-:W-:Y:S01]  /*1070*/  IMAD R58, R58, R3, R20 ;  /* 0x000000033a3a7224 */ /* 0x000fe200078e0214 */
[----:B------:R-:W-:Y:S06]  /*1080*/  BRA.U UP4, `(.L_x_17) ;  /* 0x0000000104247547 */ /* 0x000fec000b800000 */
[----:B------:R-:W-:Y:S01]  /*1090*/  ISETP.NE.AND P1, PT, R58, RZ, PT ;  /* 0x000000ff3a00720c */ /* 0x000fe20003f25270 */
[----:B------:R-:W-:Y:S01]  /*10a0*/  IMAD.MOV.U32 R0, RZ, RZ, 0x3 ;  /* 0x00000003ff007424 */ /* 0x000fe200078e00ff */
[C---:B------:R-:W-:Y:S02]  /*10b0*/  LOP3.LUT R3, R60.reuse, 0xfffffffe, RZ, 0xc0, !PT ;  /* 0xfffffffe3c037812 */ /* 0x040fe400078ec0ff */
[----:B------:R-:W-:Y:S02]  /*10c0*/  ISETP.LT.U32.OR P1, PT, R60, 0x2, !P1 ;  /* 0x000000023c00780c */ /* 0x000fe40004f21470 */
[----:B------:R-:W-:Y:S02]  /*10d0*/  SHF.L.U32 R0, R0, R3, RZ ;  /* 0x0000000300007219 */ /* 0x000fe400000006ff */
[----:B------:R-:W-:Y:S02]  /*10e0*/  SEL R5, RZ, 0x1, !P1 ;  /* 0x00000001ff057807 */ /* 0x000fe40004800000 */
[----:B------:R-:W-:-:S05]  /*10f0*/  SEL R2, RZ, 0x2, !P1 ;  /* 0x00000002ff027807 */ /* 0x000fca0004800000 */
[----:B------:R-:W-:-:S05]  /*1100*/  IMAD.IADD R2, R5, 0x1, R2 ;  /* 0x0000000105027824 */ /* 0x000fca00078e0202 */
[----:B------:R-:W-:Y:S02]  /*1110*/  PRMT R8, R2, 0x7610, R8 ;  /* 0x0000761002087816 */ /* 0x000fe40000000008 */
.L_x_17:
[----:B------:R-:W-:Y:S05]  /*1120*/  @!P0 BRA `(.L_x_18) ;  /* 0x0000000000b88947 */ /* 0x000fea0003800000 */
[----:B------:R-:W1:Y:S01]  /*1130*/  LDC.64 R4, c[0x0][0xb18] ;  /* 0x0002c600ff047b82 */ /* 0x000e620000000a00 */
[----:B------:R-:W-:-:S07]  /*1140*/  ISETP.NE.AND P0, PT, R9, 0x1, PT ;  /* 0x000000010900780c */ /* 0x000fce0003f05270 */
[----:B------:R-:W2:Y:S08]  /*1150*/  LDC R14, c[0x0][0xb0c] ;  /* 0x0002c300ff0e7b82 */ /* 0x000eb00000000800 */
[----:B------:R-:W3:Y:S08]  /*1160*/  LDC R13, c[0x0][0x370] ;  /* 0x0000dc00ff0d7b82 */ /* 0x000ef00000000800 */
[----:B------:R-:W4:Y:S01]  /*1170*/  LDC R16, c[0x0][0x374] ;  /* 0x0000dd00ff107b82 */ /* 0x000f220000000800 */
[----:B-1----:R-:W-:-:S07]  /*1180*/  ISETP.NE.AND P1, PT, R4, 0x1, PT ;  /* 0x000000010400780c */ /* 0x002fce0003f25270 */
[----:B------:R-:W3:Y:S01]  /*1190*/  LDC.64 R6, c[0x0][0xb10] ;  /* 0x0002c400ff067b82 */ /* 0x000ee20000000a00 */
[----:B--2---:R-:W-:-:S07]  /*11a0*/  ISETP.NE.AND P2, PT, R14, 0x1, PT ;  /* 0x000000010e00780c */ /* 0x004fce0003f45270 */
[----:B------:R-:W1:Y:S08]  /*11b0*/  LDC R12, c[0x0][0xb20] ;  /* 0x0002c800ff0c7b82 */ /* 0x000e700000000800 */
[----:B------:R-:W2:Y:S01]  /*11c0*/  LDC.64 R2, c[0x0][0xb28] ;  /* 0x0002ca00ff027b82 */ /* 0x000ea20000000a00 */
[----:B----4-:R-:W-:-:S04]  /*11d0*/  IMAD.HI.U32 R15, R16, R5, RZ ;  /* 0x00000005100f7227 */ /* 0x010fc800078e00ff */
[----:B------:R-:W-:-:S04]  /*11e0*/  IMAD.HI.U32 R5, R20, R5, RZ ;  /* 0x0000000514057227 */ /* 0x000fc800078e00ff */
[----:B---3--:R-:W-:-:S04]  /*11f0*/  IMAD.HI.U32 R18, R13, R6, RZ ;  /* 0x000000060d127227 */ /* 0x008fc800078e00ff */
[C---:B------:R-:W-:Y:S01]  /*1200*/  IMAD.HI.U32 R22, R11.reuse, R6, RZ ;  /* 0x000000060b167227 */ /* 0x040fe200078e00ff */
[-C--:B------:R-:W-:Y:S02]  /*1210*/  @P2 SHF.R.U32.HI R13, RZ, R7.reuse, R18 ;  /* 0x00000007ff0d2219 */ /* 0x080fe40000011612 */
[-C--:B-1----:R-:W-:Y:S02]  /*1220*/  @P1 SHF.R.U32.HI R16, RZ, R12.reuse, R15 ;  /* 0x0000000cff101219 */ /* 0x082fe4000001160f */
[----:B------:R-:W-:Y:S02]  /*1230*/  SHF.R.U32.HI R5, RZ, R12, R5 ;  /* 0x0000000cff057219 */ /* 0x000fe40000011605 */
[----:B------:R-:W-:Y:S02]  /*1240*/  SHF.R.U32.HI R22, RZ, R7, R22 ;  /* 0x00000007ff167219 */ /* 0x000fe40000011616 */
[----:B------:R-:W-:Y:S01]  /*1250*/  SEL R5, R20, R5, !P1 ;  /* 0x0000000514057207 */ /* 0x000fe20004800000 */
[----:B--2---:R-:W-:Y:S01]  /*1260*/  IMAD.HI.U32 R18, R16, R2, RZ ;  /* 0x0000000210127227 */ /* 0x004fe200078e00ff */
[----:B------:R-:W-:-:S02]  /*1270*/  SEL R21, R11, R22, !P2 ;  /* 0x000000160b157207 */ /* 0x000fc40005000000 */
[----:B------:R-:W-:Y:S01]  /*1280*/  IADD3 R7, PT, PT, -R5, RZ, RZ ;  /* 0x000000ff05077210 */ /* 0x000fe20007ffe1ff */
[----:B------:R-:W-:Y:S01]  /*1290*/  IMAD.HI.U32 R6, R13, R2, RZ ;  /* 0x000000020d067227 */ /* 0x000fe200078e00ff */
[----:B------:R-:W-:-:S03]  /*12a0*/  @P0 SHF.R.U32.HI R16, RZ, R3, R18 ;  /* 0x00000003ff100219 */ /* 0x000fc60000011612 */
[----:B------:R-:W-:Y:S01]  /*12b0*/  IMAD R7, R4, R7, R20 ;  /* 0x0000000704077224 */ /* 0x000fe200078e0214 */
[----:B------:R-:W-:Y:S01]  /*12c0*/  @P0 SHF.R.U32.HI R13, RZ, R3, R6 ;  /* 0x00000003ff0d0219 */ /* 0x000fe20000011606 */
[----:B------:R-:W-:-:S04]  /*12d0*/  IMAD R16, R16, R9, RZ ;  /* 0x0000000910107224 */ /* 0x000fc800078e02ff */
[----:B------:R-:W-:Y:S01]  /*12e0*/  IMAD R6, R13, R9, RZ ;  /* 0x000000090d067224 */ /* 0x000fe200078e02ff */
[----:B------:R-:W-:-:S04]  /*12f0*/  ISETP.GE.AND P1, PT, R5, R16, PT ;  /* 0x000000100500720c */ /* 0x000fc80003f26270 */
[----:B------:R-:W-:Y:S01]  /*1300*/  ISETP.GE.OR P1, PT, R21, R6, P1 ;  /* 0x000000061500720c */ /* 0x000fe20000f26670 */
[----:B------:R-:W-:-:S05]  /*1310*/  IMAD.HI.U32 R6, R5, R2, RZ ;  /* 0x0000000205067227 */ /* 0x000fca00078e00ff */
[----:B------:R-:W-:-:S04]  /*1320*/  SHF.R.U32.HI R6, RZ, R3, R6 ;  /* 0x00000003ff067219 */ /* 0x000fc80000011606 */
[----:B------:R-:W-:-:S03]  /*1330*/  SEL R6, R5, R6, !P0 ;  /* 0x0000000605067207 */ /* 0x000fc60004000000 */
[----:B------:R-:W-:Y:S01]  /*1340*/  @!P1 IMAD.HI.U32 R12, R21, R2, RZ ;  /* 0x00000002150c9227 */ /* 0x000fe200078e00ff */
[----:B------:R-:W-:-:S04]  /*1350*/  IADD3 R2, PT, PT, -R6, RZ, RZ ;  /* 0x000000ff06027210 */ /* 0x000fc80007ffe1ff */
[----:B------:R-:W-:Y:S01]  /*1360*/  @!P1 SHF.R.U32.HI R12, RZ, R3, R12 ;  /* 0x00000003ff0c9219 */ /* 0x000fe2000001160c */
[----:B------:R-:W-:-:S03]  /*1370*/  IMAD R2, R9, R2, R5 ;  /* 0x0000000209027224 */ /* 0x000fc600078e0205 */
[----:B------:R-:W-:-:S05]  /*1380*/  @!P1 SEL R3, R21, R12, !P0 ;  /* 0x0000000c15039207 */ /* 0x000fca0004000000 */
[--C-:B------:R-:W-:Y:S02]  /*1390*/  @!P1 IMAD.IADD R6, R6, 0x1, -R3.reuse ;  /* 0x0000000106069824 */ /* 0x100fe400078e0a03 */
[----:B------:R-:W-:Y:S01]  /*13a0*/  @!P1 IMAD R3, R2, R13, R3 ;  /* 0x0000000d02039224 */ /* 0x000fe200078e0203 */
[----:B------:R-:W-:Y:S01]  /*13b0*/  IADD3 R2, PT, PT, -R21, RZ, RZ ;  /* 0x000000ff15027210 */ /* 0x000fe20007ffe1ff */
[----:B------:R-:W-:Y:S02]  /*13c0*/  @!P1 IMAD R5, R6, R9, R21 ;  /* 0x0000000906059224 */ /* 0x000fe400078e0215 */
[----:B------:R-:W-:Y:S02]  /*13d0*/  @!P1 IMAD.MOV.U32 R21, RZ, RZ, R3 ;  /* 0x000000ffff159224 */ /* 0x000fe400078e0003 */
[----:B------:R-:W-:Y:S02]  /*13e0*/  IMAD R2, R14, R2, R11 ;  /* 0x000000020e027224 */ /* 0x000fe400078e020b */
[----:B------:R-:W-:-:S02]  /*13f0*/  IMAD R20, R5, R4, R7 ;  /* 0x0000000405147224 */ /* 0x000fc400078e0207 */
[----:B------:R-:W-:Y:S02]  /*1400*/  IMAD R21, R21, R14, R2 ;  /* 0x0000000e15157224 */ /* 0x000fe400078e0202 */
.L_x_18:
[----:B------:R-:W-:Y:S05]  /*1410*/  BRA.U UP3, `(.L_x_19) ;  /* 0x0000000103407547 */ /* 0x000fea000b800000 */
[----:B------:R-:W1:Y:S08]  /*1420*/  LDC.64 R4, c[0x0][0xb10] ;  /* 0x0002c400ff047b82 */ /* 0x000e700000000a00 */
[----:B------:R-:W2:Y:S08]  /*1430*/  LDC.64 R2, c[0x0][0xb18] ;  /* 0x0002c600ff027b82 */ /* 0x000eb00000000a00 */
[----:B------:R-:W3:Y:S08]  /*1440*/  LDC R6, c[0x0][0xb20] ;  /* 0x0002c800ff067b82 */ /* 0x000ef00000000800 */
[----:B------:R-:W4:Y:S01]  /*1450*/  LDC R12, c[0x0][0xb0c] ;  /* 0x0002c300ff0c7b82 */ /* 0x000f220000000800 */
[----:B-1----:R-:W-:-:S05]  /*1460*/  IMAD.HI.U32 R4, R21, R4, RZ ;  /* 0x0000000415047227 */ /* 0x002fca00078e00ff */
[----:B------:R-:W-:Y:S01]  /*1470*/  SHF.R.U32.HI R4, RZ, R5, R4 ;  /* 0x00000005ff047219 */ /* 0x000fe20000011604 */
[----:B--2---:R-:W-:Y:S01]  /*1480*/  IMAD.HI.U32 R3, R20, R3, RZ ;  /* 0x0000000314037227 */ /* 0x004fe200078e00ff */
[----:B------:R-:W-:-:S04]  /*1490*/  ISETP.NE.AND P0, PT, R2, 0x1, PT ;  /* 0x000000010200780c */ /* 0x000fc80003f05270 */
[----:B---3--:R-:W-:-:S04]  /*14a0*/  SHF.R.U32.HI R3, RZ, R6, R3 ;  /* 0x00000006ff037219 */ /* 0x008fc80000011603 */
[----:B------:R-:W-:Y:S02]  /*14b0*/  SEL R3, R20, R3, !P0 ;  /* 0x0000000314037207 */ /* 0x000fe40004000000 */
[----:B----4-:R-:W-:-:S04]  /*14c0*/  ISETP.NE.AND P1, PT, R12, 0x1, PT ;  /* 0x000000010c00780c */ /* 0x010fc80003f25270 */
[----:B------:R-:W-:-:S05]  /*14d0*/  SEL R6, R21, R4, !P1 ;  /* 0x0000000415067207 */ /* 0x000fca0004800000 */
[----:B------:R-:W-:Y:S02]  /*14e0*/  IMAD.IADD R4, R3, 0x1, -R6 ;  /* 0x0000000103047824 */ /* 0x000fe400078e0a06 */
[----:B------:R-:W-:Y:S02]  /*14f0*/  IMAD.IADD R3, R6, 0x1, -R3 ;  /* 0x0000000106037824 */ /* 0x000fe400078e0a03 */
[----:B------:R-:W-:Y:S02]  /*1500*/  IMAD R21, R4, R12, R21 ;  /* 0x0000000c04157224 */ /* 0x000fe400078e0215 */
[----:B------:R-:W-:Y:S02]  /*1510*/  IMAD R20, R3, R2, R20 ;  /* 0x0000000203147224 */ /* 0x000fe400078e0214 */
.L_x_19:
[----:B------:R-:W-:Y:S05]  /*1520*/  BRA.U !UP1, `(.L_x_20) ;  /* 0x00000001090c7547 */ /* 0x000fea000b800000 */
[----:B------:R-:W-:Y:S01]  /*1530*/  UCGABAR_WAIT ;  /* 0x0000000000007dc7 */ /* 0x000fe20008000000 */
[----:B------:R-:W-:Y:S01]  /*1540*/  CCTL.IVALL ;  /* 0x00000000ff00798f */ /* 0x000fe20002000000 */
[----:B------:R-:W-:Y:S05]  /*1550*/  BRA `(.L_x_21) ;  /* 0x0000000000047947 */ /* 0x000fea0003800000 */
.L_x_20:
[----:B------:R-:W-:Y:S06]  /*1560*/  BAR.SYNC.DEFER_BLOCKING 0x0 ;  /* 0x0000000000007b1d */ /* 0x000fec0000010000 */
.L_x_21:
[----:B------:R-:W-:Y:S05]  /*1570*/  BRA.U UP2, `(.L_x_22) ;  /* 0x0000001502347547 */ /* 0x000fea000b800000 */
[----:B------:R-:W1:Y:S01]  /*1580*/  LDCU UR15, c[0x0][0x38c] ;  /* 0x00007180ff0f77ac */ /* 0x000e620008000800 */
[----:B------:R-:W2:Y:S01]  /*1590*/  LDC R9, c[0x0][0x370] ;  /* 0x0000dc00ff097b82 */ /* 0x000ea20000000800 */
[C---:B------:R-:W-:Y:S01]  /*15a0*/  IMAD.SHL.U32 R17, R11.reuse, 0x20, RZ ;  /* 0x000000200b117824 */ /* 0x040fe200078e00ff */
[----:B------:R-:W-:Y:S01]  /*15b0*/  PLOP3.LUT P1, PT, PT, PT, UP5, 0x80, 0x8 ;  /* 0x000000000008781c */ /* 0x000fe20003f2f058 */
[----:B------:R-:W-:Y:S01]  /*15c0*/  HFMA2 R15, -RZ, RZ, 0, 5.9604644775390625e-08 ;  /* 0x00000001ff0f7431 */ /* 0x000fe200000001ff */
[----:B------:R-:W-:Y:S01]  /*15d0*/  UISETP.NE.AND UP1, UPT, UR10, URZ, UPT ;  /* 0x000000ff0a00728c */ /* 0x000fe2000bf25270 */
[----:B------:R-:W-:Y:S01]  /*15e0*/  HFMA2 R12, -RZ, RZ, 0, 0 ;  /* 0x00000000ff0c7431 */ /* 0x000fe200000001ff */
[----:B------:R-:W-:Y:S01]  /*15f0*/  ISETP.NE.AND P4, PT, R10, RZ, P5 ;  /* 0x000000ff0a00720c */ /* 0x000fe20002f85270 */
[----:B------:R-:W-:Y:S01]  /*1600*/  IMAD.SHL.U32 R16, R11, 0x40, RZ ;  /* 0x000000400b107824 */ /* 0x000fe200078e00ff */
[----:B------:R-:W3:Y:S01]  /*1610*/  LDC R0, c[0x0][0x374] ;  /* 0x0000dd00ff007b82 */ /* 0x000ee20000000800 */
[----:B------:R-:W-:Y:S01]  /*1620*/  PLOP3.LUT P1, PT, P1, PT, PT, 0x8, 0x80 ;  /* 0x000000000080781c */ /* 0x000fe20000f2e170 */
[----:B------:R-:W-:Y:S01]  /*1630*/  IMAD.MOV.U32 R14, RZ, RZ, RZ ;  /* 0x000000ffff0e7224 */ /* 0x000fe200078e00ff */
[----:B------:R-:W-:Y:S01]  /*1640*/  MOV R8, 0x1 ;  /* 0x0000000100087802 */ /* 0x000fe20000000f00 */
[----:B------:R-:W-:Y:S01]  /*1650*/  IMAD.MOV.U32 R10, RZ, RZ, RZ ;  /* 0x000000ffff0a7224 */ /* 0x000fe200078e00ff */
[----:B------:R-:W-:Y:S01]  /*1660*/  LOP3.LUT R17, R17, 0x20, RZ, 0xc0, !PT ;  /* 0x0000002011117812 */ /* 0x000fe200078ec0ff */
[----:B------:R-:W4:Y:S01]  /*1670*/  LDCU.64 UR30, c[0x0][0x348] ;  /* 0x00006900ff1e77ac */ /* 0x000f220008000a00 */
[----:B-1----:R-:W-:-:S02]  /*1680*/  UIADD3 UR4, UPT, UPT, UR15, 0x7f, URZ ;  /* 0x0000007f0f047890 */ /* 0x002fc4000fffe0ff */
[----:B------:R-:W-:Y:S02]  /*1690*/  USEL UR7, UR7, 0x2, UP1 ;  /* 0x0000000207077887 */ /* 0x000fe40008800000 */
[----:B------:R-:W-:Y:S01]  /*16a0*/  USHF.R.S32.HI UR22, URZ, 0x1f, UR4 ;  /* 0x0000001fff167899 */ /* 0x000fe20008011404 */
[----:B------:R-:W-:-:S03]  /*16b0*/  UMOV UR13, URZ ;  /* 0x000000ff000d7c82 */ /* 0x000fc60008000000 */
[----:B------:R-:W-:Y:S02]  /*16c0*/  ULEA.HI UR22, UR22, UR4, URZ, 0x7 ;  /* 0x0000000416167291 */ /* 0x000fe4000f8f38ff */
[----:B------:R-:W-:Y:S02]  /*16d0*/  UIADD3 UR4, UPT, UPT, UR15, -0x1, URZ ;  /* 0xffffffff0f047890 */ /* 0x000fe4000fffe0ff */
[----:B------:R-:W-:Y:S02]  /*16e0*/  USHF.R.S32.HI UR22, URZ, 0x7, UR22 ;  /* 0x00000007ff167899 */ /* 0x000fe40008011416 */
[----:B------:R-:W-:Y:S02]  /*16f0*/  UISETP.GE.U32.AND UP2, UPT, UR4, -0xff, UPT ;  /* 0xffffff010400788c */ /* 0x000fe4000bf46070 */
[----:B------:R-:W-:Y:S02]  /*1700*/  UISETP.LT.U32.AND UP0, UPT, UR22, 0x5, UPT ;  /* 0x000000051600788c */ /* 0x000fe4000bf01070 */
[----:B------:R-:W-:-:S02]  /*1710*/  UIADD3 UR15, UPT, UPT, UR15, 0xfe, URZ ;  /* 0x000000fe0f0f7890 */ /* 0x000fc4000fffe0ff */
[----:B------:R-:W-:-:S04]  /*1720*/  USEL UR21, UR22, 0x5, UP0 ;  /* 0x0000000516157887 */ /* 0x000fc80008000000 */
[----:B------:R-:W-:Y:S02]  /*1730*/  UIADD3 UR6, UPT, UPT, UR21, -0x1, URZ ;  /* 0xffffffff15067890 */ /* 0x000fe4000fffe0ff */
[----:B------:R-:W-:Y:S02]  /*1740*/  @UP2 UIADD3 UR6, UPT, UPT, UR21, URZ, URZ ;  /* 0x000000ff15062290 */ /* 0x000fe4000fffe0ff */
[----:B------:R-:W-:Y:S02]  /*1750*/  UIADD3 UR14, UPT, UPT, UR22, -UR21, URZ ;  /* 0x80000015160e7290 */ /* 0x000fe4000fffe0ff */
[----:B------:R-:W-:Y:S02]  /*1760*/  UIADD3 UR5, UPT, UPT, UR6, 0x1, URZ ;  /* 0x0000000106057890 */ /* 0x000fe4000fffe0ff */
[----:B--2-4-:R-:W-:-:S12]  /*1770*/  UIADD3 UR6, UPT, UPT, -UR6, URZ, URZ ;  /* 0x000000ff06067290 */ /* 0x014fd8000fffe1ff */
.L_x_42:
[----:B------:R-:W-:Y:S01]  /*1780*/  UISETP.NE.AND UP0, UPT, UR37, URZ, UPT ;  /* 0x000000ff2500728c */ /* 0x000fe2000bf05270 */
[----:B------:R-:W1:Y:S08]  /*1790*/  S2UR UR37, SR_CgaCtaId ;  /* 0x00000000002579c3 */ /* 0x000e700000008800 */
[----:B------:R-:W-:Y:S05]  /*17a0*/  BRA.U UP0, `(.L_x_23) ;  /* 0x0000000100347547 */ /* 0x000fea000b800000 */
[----:B------:R-:W2:Y:S01]  /*17b0*/  S2R R2, SR_CgaCtaId ;  /* 0x0000000000027919 */ /* 0x000ea20000008800 */
[----:B------:R-:W-:-:S04]  /*17c0*/  MOV R3, 0x400 ;  /* 0x0000040000037802 */ /* 0x000fc80000000f00 */
[----:B--2---:R-:W-:Y:S02]  /*17d0*/  LEA R3, R2, R3, 0x18 ;  /* 0x0000000302037211 */ /* 0x004fe400078ec0ff */
[----:B------:R-:W-:-:S03]  /*17e0*/  SHF.L.U32 R2, R8, 0x1f, RZ ;  /* 0x0000001f08027819 */ /* 0x000fc600000006ff */
[----:B------:R-:W-:-:S04]  /*17f0*/  IMAD R3, R10, 0x8, R3 ;  /* 0x000000080a037824 */ /* 0x000fc800078e0203 */
[----:B------:R-:W2:Y:S02]  /*1800*/  SYNCS.PHASECHK.TRANS64.TRYWAIT P0, [R3+URZ+0x100], R2 ;  /* 0x00010002030075a7 */ /* 0x000ea400080011ff */
[----:B--2---:R-:W-:Y:S05]  /*1810*/  @!P0 BRA `(.L_x_24) ;  /* 0x0000006000708947 */ /* 0x004fea0003800000 */
.L_x_134:
[----:B------:R-:W-:Y:S01]  /*1820*/  VIADD R10, R10, 0x1 ;  /* 0x000000010a0a7836 */ /* 0x000fe20000000000 */
[----:B------:R2:W-:Y:S04]  /*1830*/  SYNCS.ARRIVE.TRANS64.A1T0 RZ, [R3+URZ+0xf0], RZ ;  /* 0x0000f0ff03ff79a7 */ /* 0x0005e800081000ff */
[----:B------:R-:W-:-:S04]  /*1840*/  ISETP.NE.AND P0, PT, R10, 0x2, PT ;  /* 0x000000020a00780c */ /* 0x000fc80003f05270 */
[----:B------:R-:W-:Y:S02]  /*1850*/  SEL R10, R10, RZ, P0 ;  /* 0x000000ff0a0a7207 */ /* 0x000fe40000000000 */
[----:B--2---:R-:W-:-:S04]  /*1860*/  SEL R3, RZ, 0x1, P0 ;  /* 0x00000001ff037807 */ /* 0x004fc80000000000 */
[----:B------:R-:W-:-:S07]  /*1870*/  LOP3.LUT R8, R8, R3, RZ, 0x3c, !PT ;  /* 0x0000000308087212 */ /* 0x000fce00078e3cff */
.L_x_23:
[----:B------:R-:W-:Y:S01]  /*1880*/  UMOV UR4, 0x400 ;  /* 0x0000040000047882 */ /* 0x000fe20000000000 */
[----:B------:R-:W-:Y:S01]  /*1890*/  LEA.HI R3, R21, R21, RZ, 0x1 ;  /* 0x0000001515037211 */ /* 0x000fe200078f08ff */
[----:B-1----:R-:W-:Y:S01]  /*18a0*/  ULEA UR4, UR37, UR4, 0x18 ;  /* 0x0000000425047291 */ /* 0x002fe2000f8ec0ff */
[----:B------:R-:W-:Y:S01]  /*18b0*/  SHF.L.U32 R2, R15, 0x1f, RZ ;  /* 0x0000001f0f027819 */ /* 0x000fe200000006ff */
[----:B------:R-:W-:Y:S01]  /*18c0*/  UISETP.GE.U32.AND UP0, UPT, UR15, 0xff, UPT ;  /* 0x000000ff0f00788c */ /* 0x000fe2000bf06070 */
[----:B------:R-:W-:Y:S01]  /*18d0*/  R2UR UR35, R16 ;  /* 0x00000000102372ca */ /* 0x000fe200000e0000 */
[----:B------:R-:W-:Y:S01]  /*18e0*/  ULEA UR8, UR13, UR4, 0x3 ;  /* 0x000000040d087291 */ /* 0x000fe2000f8e18ff */
[----:B------:R-:W-:Y:S01]  /*18f0*/  IMAD.SHL.U32 R3, R3, 0x40, RZ ;  /* 0x0000004003037824 */ /* 0x000fe200078e00ff */
[----:B------:R-:W-:Y:S01]  /*1900*/  R2UR UR19, R17 ;  /* 0x00000000111372ca */ /* 0x000fe200000e0000 */
[----:B------:R-:W-:-:S03]  /*1910*/  UMOV UR23, URZ ;  /* 0x000000ff00177c82 */ /* 0x000fc60008000000 */
[----:B------:R-:W-:-:S03]  /*1920*/  LOP3.LUT R3, R3, 0xffffff80, RZ, 0xc0, !PT ;  /* 0xffffff8003037812 */ /* 0x000fc600078ec0ff */
[----:B------:R1:W2:Y:S01]  /*1930*/  SYNCS.PHASECHK.TRANS64.TRYWAIT P0, [UR8+0x28], R2 ;  /* 0x00002802ff0075a7 */ /* 0x0002a20008001108 */
[----:B------:R-:W-:Y:S02]  /*1940*/  R2UR UR9, R3 ;  /* 0x00000000030972ca */ /* 0x000fe400000e0000 */
[----:B------:R-:W-:-:S11]  /*1950*/  R2UR UR8, R20 ;  /* 0x00000000140872ca */ /* 0x000fd600000e0000 */
[----:B------:R-:W-:Y:S02]  /*1960*/  ULOP3.LUT UR35, UR9, 0x40, UR35, 0xf8, !UPT ;  /* 0x0000004009237892 */ /* 0x000fe4000f8ef823 */
[----:B------:R-:W-:Y:S01]  /*1970*/  ULEA UR19, UR8, UR19, 0x6 ;  /* 0x0000001308137291 */ /* 0x000fe2000f8e30ff */
[----:B------:R-:W-:Y:S11]  /*1980*/  BRA.U !UP0, `(.L_x_25) ;  /* 0x0000000108f07547 */ /* 0x000ff6000b800000 */
[----:B------:R-:W-:Y:S01]  /*1990*/  UMOV UR29, UR6 ;  /* 0x00000006001d7c82 */ /* 0x000fe20008000000 */
[----:B------:R-:W-:Y:S01]  /*19a0*/  UMOV UR44, UR13 ;  /* 0x0000000d002c7c82 */ /* 0x000fe20008000000 */
[----:B------:R-:W-:-:S05]  /*19b0*/  UMOV UR26, 0x40 ;  /* 0x00000040001a7882 */ /* 0x000fca0000000000 */
.L_x_31:
[----:B------:R-:W-:Y:S01]  /*19c0*/  ULEA UR33, UR44, UR4, 0x3 ;  /* 0x000000042c217291 */ /* 0x000fe2000f8e18ff */
[----:B------:R-:W-:Y:S01]  /*19d0*/  @P5 MOV R3, 0xc000 ;  /* 0x0000c00000035802 */ /* 0x000fe20000000f00 */
[----:B-12---:R-:W-:Y:S10]  /*19e0*/  @P0 BRA `(.L_x_26) ;  /* 0x00000000000c0947 */ /* 0x006ff40003800000 */
[----:B------:R-:W-:-:S04]  /*19f0*/  SHF.L.U32 R5, R15, 0x1f, RZ ;  /* 0x0000001f0f057819 */ /* 0x000fc800000006ff */
[----:B------:R-:W2:Y:S02]  /*1a00*/  SYNCS.PHASECHK.TRANS64.TRYWAIT P0, [UR33+0x28], R5 ;  /* 0x00002805ff0075a7 */ /* 0x000ea40008001121 */
[----:B--2---:R-:W-:Y:S05]  /*1a10*/  @!P0 BRA `(.L_x_27) ;  /* 0x0000006000048947 */ /* 0x004fea0003800000 */
.L_x_26:
[----:B------:R2:W-:Y:S01]  /*1a20*/  @P5 SYNCS.ARRIVE.TRANS64 RZ, [UR33], R3 ;  /* 0x00000003ffff59a7 */ /* 0x0005e20008000021 */
[----:B------:R-:W-:Y:S02]  /*1a30*/  ULOP3.LUT UR8, UR7, 0x2, URZ, 0xfc, !UPT ;  /* 0x0000000207087892 */ /* 0x000fe4000f8efcff */
[----:B------:R-:W-:Y:S02]  /*1a40*/  UIADD3 UR29, UPT, UPT, UR29, 0x1, URZ ;  /* 0x000000011d1d7890 */ /* 0x000fe4000fffe0ff */
[----:B------:R-:W-:Y:S02]  /*1a50*/  UISETP.NE.AND UP0, UPT, UR8, 0x2, UPT ;  /* 0x000000020800788c */ /* 0x000fe4000bf05270 */
[----:B------:R-:W-:-:S07]  /*1a60*/  UISETP.NE.AND UP2, UPT, UR29, 0x1, UPT ;  /* 0x000000011d00788c */ /* 0x000fce000bf45270 */
[----:B------:R-:W-:Y:S05]  /*1a70*/  BRA.U UP0, `(.L_x_28) ;  /* 0x0000000100047547 */ /* 0x000fea000b800000 */
[----:B------:R-:W-:Y:S05]  /*1a80*/  BPT.TRAP 0x1 ;  /* 0x000000040000795c */ /* 0x000fea0000300000 */
.L_x_28:
[----:B------:R-:W-:Y:S04]  /*1a90*/  BSSY.RECONVERGENT B0, `(.L_x_29) ;  /* 0x0000003000007945 */ /* 0x000fe80003800200 */
[----:B------:R-:W-:Y:S05]  /*1aa0*/  @!P4 BRA `(.L_x_30) ;  /* 0x000000000004c947 */ /* 0x000fea0003800000 */
[----:B------:R-:W-:Y:S05]  /*1ab0*/  BPT.TRAP 0x1 ;  /* 0x000000040000795c */ /* 0x000fea0000300000 */
.L_x_30:
[----:B------:R-:W-:Y:S05]  /*1ac0*/  BSYNC.RECONVERGENT B0 ;  /* 0x0000000000007941 */ /* 0x000fea0003800200 */
.L_x_29:
[----:B------:R-:W-:Y:S02]  /*1ad0*/  UIADD3 UR13, UPT, UPT, UR44, 0x1, URZ ;  /* 0x000000012c0d7890 */ /* 0x000fe4000fffe0ff */
[----:B------:R-:W-:Y:S02]  /*1ae0*/  ULEA UR24, UR44, UR4, 0xe ;  /* 0x000000042c187291 */ /* 0x000fe4000f8e70ff */
[----:B------:R-:W-:Y:S02]  /*1af0*/  UISETP.NE.AND UP0, UPT, UR13, 0x5, UPT ;  /* 0x000000050d00788c */ /* 0x000fe4000bf05270 */
[----:B------:R-:W-:Y:S02]  /*1b00*/  UIADD3 UR42, UP1, UPT, UR30, 0x80, URZ ;  /* 0x000000801e2a7890 */ /* 0x000fe4000ff3e0ff */
[----:B------:R-:W-:Y:S02]  /*1b10*/  USEL UR9, URZ, 0x1, UP0 ;  /* 0x00000001ff097887 */ /* 0x000fe40008000000 */
[----:B------:R-:W-:-:S02]  /*1b20*/  USEL UR13, UR13, URZ, UP0 ;  /* 0x000000ff0d0d7287 */ /* 0x000fc40008000000 */
[----:B------:R-:W-:Y:S02]  /*1b30*/  UIADD3 UR40, UP0, UPT, UR30, 0x180, URZ ;  /* 0x000001801e287890 */ /* 0x000fe4000ff1e0ff */
[----:B------:R-:W-:Y:S01]  /*1b40*/  ULEA UR8, UR13, UR4, 0x3 ;  /* 0x000000040d087291 */ /* 0x000fe2000f8e18ff */
[----:B------:R-:W-:Y:S01]  /*1b50*/  LOP3.LUT R15, R15, UR9, RZ, 0x3c, !PT ;  /* 0x000000090f0f7c12 */ /* 0x000fe2000f8e3cff */
[----:B------:R-:W-:Y:S02]  /*1b60*/  UIADD3 UR34, UPT, UPT, UR26, -0x40, URZ ;  /* 0xffffffc01a227890 */ /* 0x000fe4000fffe0ff */
[----:B------:R-:W-:Y:S01]  /*1b70*/  ULOP3.LUT UR33, UR33, 0xfefffff8, URZ, 0xc0, !UPT ;  /* 0xfefffff821217892 */ /* 0x000fe2000f8ec0ff */
[----:B-1----:R-:W-:Y:S01]  /*1b80*/  SHF.L.U32 R2, R15, 0x1f, RZ ;  /* 0x0000001f0f027819 */ /* 0x002fe200000006ff */
[----:B------:R-:W-:Y:S02]  /*1b90*/  UIADD3.X UR43, UPT, UPT, URZ, UR31, URZ, UP1, !UPT ;  /* 0x0000001fff2b7290 */ /* 0x000fe40008ffe4ff */
[----:B------:R-:W-:Y:S01]  /*1ba0*/  UIADD3 UR32, UPT, UPT, UR24, 0x3300, URZ ;  /* 0x0000330018207890 */ /* 0x000fe2000fffe0ff */
[----:B------:R4:W1:Y:S01]  /*1bb0*/  SYNCS.PHASECHK.TRANS64.TRYWAIT P0, [UR8+0x28], R2 ;  /* 0x00002802ff0075a7 */ /* 0x0008620008001108 */
[----:B------:R-:W-:-:S02]  /*1bc0*/  ULEA UR8, UR44, UR4, 0xd ;  /* 0x000000042c087291 */ /* 0x000fc4000f8e68ff */
[----:B------:R-:W-:Y:S02]  /*1bd0*/  UIADD3 UR24, UPT, UPT, UR24, 0x5300, URZ ;  /* 0x0000530018187890 */ /* 0x000fe4000fffe0ff */
[----:B------:R-:W-:Y:S02]  /*1be0*/  UIADD3.X UR41, UPT, UPT, URZ, UR31, URZ, UP0, !UPT ;  /* 0x0000001fff297290 */ /* 0x000fe400087fe4ff */
[----:B------:R-:W-:Y:S02]  /*1bf0*/  UIADD3 UR16, UPT, UPT, UR8, 0x17300, URZ ;  /* 0x0001730008107890 */ /* 0x000fe4000fffe0ff */
[----:B------:R-:W-:Y:S01]  /*1c00*/  UIADD3 UR8, UPT, UPT, UR8, 0x18300, URZ ;  /* 0x0001830008087890 */ /* 0x000fe2000fffe0ff */
[----:B------:R-:W-:Y:S01]  /*1c10*/  UMOV UR38, 0x0 ;  /* 0x0000000000267882 */ /* 0x000fe20000000000 */
[----:B------:R-:W-:Y:S01]  /*1c20*/  UMOV UR39, 0x10000000 ;  /* 0x1000000000277882 */ /* 0x000fe20000000000 */
[----:B------:R-:W-:Y:S01]  /*1c30*/  UMOV UR27, UR35 ;  /* 0x00000023001b7c82 */ /* 0x000fe20008000000 */
[----:B------:R-:W-:Y:S01]  /*1c40*/  UMOV UR28, UR36 ;  /* 0x00000024001c7c82 */ /* 0x000fe20008000000 */
[----:B------:R-:W-:Y:S01]  /*1c50*/  UMOV UR25, UR33 ;  /* 0x0000002100197c82 */ /* 0x000fe20008000000 */
[----:B------:R-:W-:Y:S01]  /*1c60*/  UMOV UR20, UR36 ;  /* 0x0000002400147c82 */ /* 0x000fe20008000000 */
[----:B------:R-:W-:Y:S01]  /*1c70*/  UMOV UR17, UR33 ;  /* 0x0000002100117c82 */ /* 0x000fe20008000000 */
[----:B------:R-:W-:Y:S01]  /*1c80*/  UMOV UR18, UR34 ;  /* 0x0000002200127c82 */ /* 0x000fe20008000000 */
[----:B------:R-:W-:Y:S01]  /*1c90*/  UTMALDG.3D.2CTA [UR32], [UR42], desc[UR38] ;  /* 0x000026202a0075b4 */ /* 0x000fe20008211000 */
[----:B------:R-:W-:Y:S01]  /*1ca0*/  UMOV UR10, UR26 ;  /* 0x0000001a000a7c82 */ /* 0x000fe20008000000 */
[----:B------:R-:W-:Y:S01]  /*1cb0*/  UMOV UR11, UR19 ;  /* 0x00000013000b7c82 */ /* 0x000fe20008000000 */
[----:B------:R-:W-:Y:S01]  /*1cc0*/  UMOV UR12, UR36 ;  /* 0x00000024000c7c82 */ /* 0x000fe20008000000 */
[----:B------:R-:W-:Y:S01]  /*1cd0*/  UMOV UR9, UR33 ;  /* 0x0000002100097c82 */ /* 0x000fe20008000000 */
[----:B------:R-:W-:Y:S01]  /*1ce0*/  UMOV UR23, UR5 ;  /* 0x0000000500177c82 */ /* 0x000fe20008000000 */
[----:B------:R-:W-:Y:S01]  /*1cf0*/  UMOV UR44, UR13 ;  /* 0x0000000d002c7c82 */ /* 0x000fe20008000000 */
[----:B------:R2:W-:Y:S01]  /*1d00*/  UTMALDG.3D.2CTA [UR24], [UR42], desc[UR38] ;  /* 0x000026182a0075b4 */ /* 0x0005e20008211000 */
[----:B------:R4:W-:Y:S01]  /*1d10*/  UTMALDG.3D.2CTA [UR16], [UR40], desc[UR38] ;  /* 0x00002610280075b4 */ /* 0x0009e20008211000 */
[----:B------:R4:W-:Y:S01]  /*1d20*/  UTMALDG.3D.2CTA [UR8], [UR40], desc[UR38] ;  /* 0x00002608280075b4 */ /* 0x0009e20008211000 */
[----:B--2---:R-:W-:Y:S01]  /*1d30*/  UIADD3 UR26, UPT, UPT, UR26, 0x80, URZ ;  /* 0x000000801a1a7890 */ /* 0x004fe2000fffe0ff */
[----:B----4-:R-:W-:Y:S11]  /*1d40*/  BRA.U UP2, `(.L_x_31) ;  /* 0xfffffffd021c7547 */ /* 0x010ff6000b83ffff */
.L_x_25:
[----:B------:R-:W-:Y:S01]  /*1d50*/  ULEA UR8, UR13, UR4, 0x3 ;  /* 0x000000040d087291 */ /* 0x000fe2000f8e18ff */
[----:B-1----:R-:W-:Y:S01]  /*1d60*/  SHF.L.U32 R2, R15, 0x1f, RZ ;  /* 0x0000001f0f027819 */ /* 0x002fe200000006ff */
[----:B------:R-:W-:Y:S01]  /*1d70*/  @!P1 SYNCS.ARRIVE.TRANS64.A1T0 RZ, [UR4+0x88], RZ ;  /* 0x000088ffffff99a7 */ /* 0x000fe20008100004 */
[----:B------:R-:W-:-:S06]  /*1d80*/  UISETP.GT.AND UP0, UPT, UR22, UR21, UPT ;  /* 0x000000151600728c */ /* 0x000fcc000bf04270 */
[----:B--2---:R1:W2:Y:S03]  /*1d90*/  SYNCS.PHASECHK.TRANS64.TRYWAIT P0, [UR8+0x28], R2 ;  /* 0x00002802ff0075a7 */ /* 0x0042a60008001108 */
[----:B------:R-:W-:Y:S05]  /*1da0*/  BRA.U !UP0, `(.L_x_32) ;  /* 0x0000000108e87547 */ /* 0x000fea000b800000 */
[----:B------:R-:W-:Y:S01]  /*1db0*/  UIADD3 UR29, UPT, UPT, UR14, UR23, URZ ;  /* 0x000000170e1d7290 */ /* 0x000fe2000fffe0ff */
[----:B------:R-:W-:-:S11]  /*1dc0*/  UMOV UR44, UR13 ;  /* 0x0000000d002c7c82 */ /* 0x000fd60008000000 */
.L_x_38:
[----:B------:R-:W-:Y:S01]  /*1dd0*/  ULEA UR33, UR44, UR4, 0x3 ;  /* 0x000000042c217291 */ /* 0x000fe2000f8e18ff */
[----:B--2---:R-:W-:Y:S01]  /*1de0*/  @P5 MOV R3, 0xc000 ;  /* 0x0000c00000035802 */ /* 0x004fe20000000f00 */
[----:B-12---:R-:W-:Y:S10]  /*1df0*/  @P0 BRA `(.L_x_33) ;  /* 0x00000000000c0947 */ /* 0x006ff40003800000 */
[----:B------:R-:W-:-:S04]  /*1e00*/  SHF.L.U32 R5, R15, 0x1f, RZ ;  /* 0x0000001f0f057819 */ /* 0x000fc800000006ff */
[----:B------:R-:W2:Y:S02]  /*1e10*/  SYNCS.PHASECHK.TRANS64.TRYWAIT P0, [UR33+0x28], R5 ;  /* 0x00002805ff0075a7 */ /* 0x000ea40008001121 */
[----:B--2---:R-:W-:Y:S05]  /*1e20*/  @!P0 BRA `(.L_x_34) ;  /* 0x0000005c00188947 */ /* 0x004fea0003800000 */
.L_x_33:
[----:B------:R2:W-:Y:S01]  /*1e30*/  @P5 SYNCS.ARRIVE.TRANS64 RZ, [UR33], R3 ;  /* 0x00000003ffff59a7 */ /* 0x0005e20008000021 */
[----:B------:R-:W-:-:S04]  /*1e40*/  ULOP3.LUT UR8, UR7, 0x2, URZ, 0xfc, !UPT ;  /* 0x0000000207087892 */ /* 0x000fc8000f8efcff */
[----:B------:R-:W-:-:S09]  /*1e50*/  UISETP.NE.AND UP0, UPT, UR8, 0x2, UPT ;  /* 0x000000020800788c */ /* 0x000fd2000bf05270 */
[----:B------:R-:W-:Y:S05]  /*1e60*/  BRA.U UP0, `(.L_x_35) ;  /* 0x0000000100047547 */ /* 0x000fea000b800000 */
[----:B------:R-:W-:Y:S05]  /*1e70*/  BPT.TRAP 0x1 ;  /* 0x000000040000795c */ /* 0x000fea0000300000 */
.L_x_35:
[----:B------:R-:W-:Y:S04]  /*1e80*/  BSSY.RECONVERGENT B0, `(.L_x_36) ;  /* 0x0000003000007945 */ /* 0x000fe80003800200 */
[----:B------:R-:W-:Y:S05]  /*1e90*/  @!P4 BRA `(.L_x_37) ;  /* 0x000000000004c947 */ /* 0x000fea0003800000 */
[----:B------:R-:W-:Y:S05]  /*1ea0*/  BPT.TRAP 0x1 ;  /* 0x000000040000795c */ /* 0x000fea0000300000 */
.L_x_37:
[----:B------:R-:W-:Y:S05]  /*1eb0*/  BSYNC.RECONVERGENT B0 ;  /* 0x0000000000007941 */ /* 0x000fea0003800200 */
.L_x_36:
[----:B------:R-:W-:Y:S02]  /*1ec0*/  UIADD3 UR13, UPT, UPT, UR44, 0x1, URZ ;  /* 0x000000012c0d7890 */ /* 0x000fe4000fffe0ff */
[----:B------:R-:W-:Y:S02]  /*1ed0*/  ULEA UR24, UR44, UR4, 0xe ;  /* 0x000000042c187291 */ /* 0x000fe4000f8e70ff */
[----:B------:R-:W-:Y:S02]  /*1ee0*/  UISETP.NE.AND UP0, UPT, UR13, 0x5, UPT ;  /* 0x000000050d00788c */ /* 0x000fe4000bf05270 */
[----:B------:R-:W-:Y:S02]  /*1ef0*/  UIADD3 UR42, UP1, UPT, UR30, 0x80, URZ ;  /* 0x000000801e2a7890 */ /* 0x000fe4000ff3e0ff */
[----:B------:R-:W-:Y:S02]  /*1f00*/  USEL UR9, URZ, 0x1, UP0 ;  /* 0x00000001ff097887 */ /* 0x000fe40008000000 */
[----:B------:R-:W-:-:S02]  /*1f10*/  USEL UR13, UR13, URZ, UP0 ;  /* 0x000000ff0d0d7287 */ /* 0x000fc40008000000 */
[----:B------:R-:W-:Y:S02]  /*1f20*/  USHF.L.U32 UR34, UR23, 0x7, URZ ;  /* 0x0000000717227899 */ /* 0x000fe400080006ff */
[----:B------:R-:W-:Y:S01]  /*1f30*/  ULEA UR8, UR13, UR4, 0x3 ;  /* 0x000000040d087291 */ /* 0x000fe2000f8e18ff */
[----:B------:R-:W-:Y:S01]  /*1f40*/  LOP3.LUT R15, R15, UR9, RZ, 0x3c, !PT ;  /* 0x000000090f0f7c12 */ /* 0x000fe2000f8e3cff */
[----:B------:R-:W-:Y:S02]  /*1f50*/  UIADD3 UR40, UP0, UPT, UR30, 0x180, URZ ;  /* 0x000001801e287890 */ /* 0x000fe4000ff1e0ff */
[----:B------:R-:W-:Y:S01]  /*1f60*/  ULOP3.LUT UR33, UR33, 0xfefffff8, URZ, 0xc0, !UPT ;  /* 0xfefffff821217892 */ /* 0x000fe2000f8ec0ff */
[----:B-1----:R-:W-:Y:S01]  /*1f70*/  SHF.L.U32 R2, R15, 0x1f, RZ ;  /* 0x0000001f0f027819 */ /* 0x002fe200000006ff */
[----:B------:R-:W-:Y:S02]  /*1f80*/  UIADD3.X UR43, UPT, UPT, URZ, UR31, URZ, UP1, !UPT ;  /* 0x0000001fff2b7290 */ /* 0x000fe40008ffe4ff */
[----:B------:R-:W-:Y:S01]  /*1f90*/  UIADD3 UR32, UPT, UPT, UR24, 0x3300, URZ ;  /* 0x0000330018207890 */ /* 0x000fe2000fffe0ff */
[----:B------:R4:W1:Y:S01]  /*1fa0*/  SYNCS.PHASECHK.TRANS64.TRYWAIT P0, [UR8+0x28], R2 ;  /* 0x00002802ff0075a7 */ /* 0x0008620008001108 */
[----:B------:R-:W-:-:S02]  /*1fb0*/  ULEA UR8, UR44, UR4, 0xd ;  /* 0x000000042c087291 */ /* 0x000fc4000f8e68ff */
[----:B------:R-:W-:Y:S02]  /*1fc0*/  UIADD3 UR26, UPT, UPT, UR34, 0x40, URZ ;  /* 0x00000040221a7890 */ /* 0x000fe4000fffe0ff */
        /* <DEDUP_REMOVED lines=12> */
[----:B------:R4:W-:Y:S01]  /*2090*/  UTMALDG.3D.2CTA [UR32], [UR42], desc[UR38] ;  /* 0x000026202a0075b4 */ /* 0x0009e20008211000 */
[----:B------:R-:W-:Y:S01]  /*20a0*/  UMOV UR11, UR19 ;  /* 0x00000013000b7c82 */ /* 0x000fe20008000000 */
[----:B------:R-:W-:Y:S01]  /*20b0*/  UMOV UR12, UR36 ;  /* 0x00000024000c7c82 */ /* 0x000fe20008000000 */
[----:B------:R-:W-:Y:S01]  /*20c0*/  UMOV UR9, UR33 ;  /* 0x0000002100097c82 */ /* 0x000fe20008000000 */
[----:B------:R-:W-:Y:S01]  /*20d0*/  UMOV UR10, UR26 ;  /* 0x0000001a000a7c82 */ /* 0x000fe20008000000 */
[----:B------:R-:W-:Y:S01]  /*20e0*/  UIADD3 UR23, UPT, UPT, UR23, 0x1, URZ ;  /* 0x0000000117177890 */ /* 0x000fe2000fffe0ff */
[----:B------:R-:W-:Y:S01]  /*20f0*/  UMOV UR44, UR13 ;  /* 0x0000000d002c7c82 */ /* 0x000fe20008000000 */
[----:B------:R4:W-:Y:S02]  /*2100*/  UTMALDG.3D.2CTA [UR24], [UR42], desc[UR38] ;  /* 0x000026182a0075b4 */ /* 0x0009e40008211000 */
[----:B------:R-:W-:Y:S01]  /*2110*/  UISETP.NE.AND UP0, UPT, UR23, UR29, UPT ;  /* 0x0000001d1700728c */ /* 0x000fe2000bf05270 */
[----:B------:R4:W-:Y:S01]  /*2120*/  UTMALDG.3D.2CTA [UR16], [UR40], desc[UR38] ;  /* 0x00002610280075b4 */ /* 0x0009e20008211000 */
[----:B------:R4:W-:Y:S07]  /*2130*/  UTMALDG.3D.2CTA [UR8], [UR40], desc[UR38] ;  /* 0x00002608280075b4 */ /* 0x0009ee0008211000 */
[----:B----4-:R-:W-:Y:S05]  /*2140*/  BRA.U UP0, `(.L_x_38) ;  /* 0xfffffffd00207547 */ /* 0x010fea000b83ffff */
.L_x_32:
[----:B-1----:R-:W-:Y:S01]  /*2150*/  LEA R2, R14, UR4, 0x3 ;  /* 0x000000040e027c11 */ /* 0x002fe2000f8e18ff */
[----:B------:R-:W-:Y:S01]  /*2160*/  NOP ;  /* 0x0000000000007918 */ /* 0x000fe20000000000 */
[----:B--2---:R-:W-:Y:S02]  /*2170*/  SHF.L.U32 R3, R12, 0x1f, RZ ;  /* 0x0000001f0c037819 */ /* 0x004fe400000006ff */
[----:B------:R-:W-:Y:S02]  /*2180*/  LEA R4, R14, UR4, 0x4 ;  /* 0x000000040e047c11 */ /* 0x000fe4000f8e20ff */
[----:B------:R-:W1:Y:S02]  /*2190*/  SYNCS.PHASECHK.TRANS64.TRYWAIT P0, [R2+URZ+0x90], R3 ;  /* 0x00009003020075a7 */ /* 0x000e6400080011ff */
[----:B-1----:R-:W-:Y:S05]  /*21a0*/  @!P0 BRA `(.L_x_39) ;  /* 0x0000005800508947 */ /* 0x002fea0003800000 */
.L_x_137:
[----:B------:R-:W2:Y:S01]  /*21b0*/  LDS.128 R4, [R4+0x120] ;  /* 0x0001200004047984 */ /* 0x000ea20000000c00 */
[----:B------:R-:W-:Y:S01]  /*21c0*/  ISETP.GE.AND P0, PT, R26, 0x1, PT ;  /* 0x000000011a00780c */ /* 0x000fe20003f06270 */
[----:B-1----:R-:W-:Y:S01]  /*21d0*/  VIADD R2, R2, 0xa0 ;  /* 0x000000a002027836 */ /* 0x002fe20000000000 */
[----:B------:R-:W-:Y:S01]  /*21e0*/  @!PT LDS RZ, [RZ] ;  /* 0x00000000fffff984 */ /* 0x000fe20000000800 */
[----:B------:R-:W-:Y:S01]  /*21f0*/  @!PT LDS RZ, [RZ] ;  /* 0x00000000fffff984 */ /* 0x000fe20000000800 */
[----:B------:R-:W-:Y:S01]  /*2200*/  @!PT LDS RZ, [RZ] ;  /* 0x00000000fffff984 */ /* 0x000fe20000000800 */
[----:B------:R-:W-:Y:S01]  /*2210*/  @!PT LDS RZ, [RZ] ;  /* 0x00000000fffff984 */ /* 0x000fe20000000800 */
[----:B------:R1:W-:Y:S06]  /*2220*/  MEMBAR.ALL.CTA ;  /* 0x0000000000007992 */ /* 0x0003ec0000008000 */
[----:B-1----:R-:W1:Y:S01]  /*2230*/  FENCE.VIEW.ASYNC.S ;  /* 0x00000000000073c6 */ /* 0x002e620000000000 */
[----:B------:R-:W-:-:S04]  /*2240*/  PRMT R2, RZ, 0x654, R2 ;  /* 0x00000654ff027816 */ /* 0x000fc80000000002 */
[----:B-1----:R1:W-:Y:S01]  /*2250*/  SYNCS.ARRIVE.TRANS64.RED.A1T0 RZ, [R2+URZ], RZ ;  /* 0x000000ff02ff79a7 */ /* 0x0023e200081004ff */
[----:B--2---:R-:W-:-:S13]  /*2260*/  LOP3.LUT P2, RZ, R6, 0x1, RZ, 0xc0, !PT ;  /* 0x0000000106ff7812 */ /* 0x004fda000784c0ff */
[----:B------:R-:W-:Y:S01]  /*2270*/  @P2 SHF.R.U32.HI R3, RZ, 0x10, R5 ;  /* 0x00000010ff032819 */ /* 0x000fe20000011605 */
[----:B------:R-:W-:Y:S01]  /*2280*/  VOTEU.ANY UP0, P2 ;  /* 0x0000000000ff7886 */ /* 0x000fe20001000100 */
[----:B------:R-:W-:Y:S02]  /*2290*/  @P2 MOV R13, R4 ;  /* 0x00000004000d2202 */ /* 0x000fe40000000f00 */
[----:B------:R-:W-:Y:S02]  /*22a0*/  @P2 R2UR.BROADCAST UR8, R3 ;  /* 0x00000000030822ca */ /* 0x000fe400008e0000 */
[----:B------:R-:W-:-:S11]  /*22b0*/  @P2 LOP3.LUT R11, R5, 0xffff, RZ, 0xc0, !PT ;  /* 0x0000ffff050b2812 */ /* 0x000fd600078ec0ff */
[----:B------:R-:W-:Y:S01]  /*22c0*/  @UP0 UMOV UR36, UR8 ;  /* 0x0000000800240c82 */ /* 0x000fe20008000000 */
[----:B-1----:R-:W-:Y:S05]  /*22d0*/  @!P0 BRA `(.L_x_40) ;  /* 0x0000000000b88947 */ /* 0x002fea0003800000 */
[----:B------:R-:W3:Y:S01]  /*22e0*/  LDC.64 R4, c[0x0][0xb18] ;  /* 0x0002c600ff047b82 */ /* 0x000ee20000000a00 */
[----:B------:R-:W-:-:S07]  /*22f0*/  ISETP.NE.AND P3, PT, R26, 0x1, PT ;  /* 0x000000011a00780c */ /* 0x000fce0003f65270 */
[----:B------:R-:W1:Y:S08]  /*2300*/  LDC.64 R6, c[0x0][0xb10] ;  /* 0x0002c400ff067b82 */ /* 0x000e700000000a00 */
[----:B------:R-:W2:Y:S08]  /*2310*/  LDC R18, c[0x0][0xb20] ;  /* 0x0002c800ff127b82 */ /* 0x000eb00000000800 */
[----:B------:R-:W4:Y:S01]  /*2320*/  LDC R20, c[0x0][0xb0c] ;  /* 0x0002c300ff147b82 */ /* 0x000f220000000800 */
[----:B---3--:R-:W-:Y:S01]  /*2330*/  IMAD.HI.U32 R19, R0, R5, RZ ;  /* 0x0000000500137227 */ /* 0x008fe200078e00ff */
[----:B------:R-:W-:-:S03]  /*2340*/  ISETP.NE.AND P0, PT, R4, 0x1, PT ;  /* 0x000000010400780c */ /* 0x000fc60003f05270 */
[----:B------:R-:W-:-:S03]  /*2350*/  IMAD.HI.U32 R5, R11, R5, RZ ;  /* 0x000000050b057227 */ /* 0x000fc600078e00ff */
[----:B------:R-:W3:Y:S01]  /*2360*/  LDC.64 R2, c[0x0][0xb28] ;  /* 0x0002ca00ff027b82 */ /* 0x000ee20000000a00 */
[----:B-1----:R-:W-:-:S04]  /*2370*/  IMAD.HI.U32 R22, R9, R6, RZ ;  /* 0x0000000609167227 */ /* 0x002fc800078e00ff */
[----:B------:R-:W-:Y:S01]  /*2380*/  IMAD.HI.U32 R24, R13, R6, RZ ;  /* 0x000000060d187227 */ /* 0x000fe200078e00ff */
[----:B------:R-:W-:Y:S02]  /*2390*/  SHF.R.U32.HI R22, RZ, R7, R22 ;  /* 0x00000007ff167219 */ /* 0x000fe40000011616 */
[-C--:B--2---:R-:W-:Y:S02]  /*23a0*/  SHF.R.U32.HI R19, RZ, R18.reuse, R19 ;  /* 0x00000012ff137219 */ /* 0x084fe40000011613 */
[----:B------:R-:W-:Y:S02]  /*23b0*/  SHF.R.U32.HI R18, RZ, R18, R5 ;  /* 0x00000012ff127219 */ /* 0x000fe40000011605 */
[----:B------:R-:W-:Y:S02]  /*23c0*/  SEL R19, R0, R19, !P0 ;  /* 0x0000001300137207 */ /* 0x000fe40004000000 */
[----:B------:R-:W-:Y:S02]  /*23d0*/  SHF.R.U32.HI R24, RZ, R7, R24 ;  /* 0x00000007ff187219 */ /* 0x000fe40000011618 */
[----:B----4-:R-:W-:-:S02]  /*23e0*/  ISETP.NE.AND P1, PT, R20, 0x1, PT ;  /* 0x000000011400780c */ /* 0x010fc40003f25270 */
[----:B------:R-:W-:Y:S02]  /*23f0*/  SEL R5, R11, R18, !P0 ;  /* 0x000000120b057207 */ /* 0x000fe40004000000 */
[----:B------:R-:W-:Y:S02]  /*2400*/  SEL R21, R9, R22, !P1 ;  /* 0x0000001609157207 */ /* 0x000fe40004800000 */
[----:B------:R-:W-:Y:S01]  /*2410*/  SEL R7, R13, R24, !P1 ;  /* 0x000000180d077207 */ /* 0x000fe20004800000 */
[----:B---3--:R-:W-:-:S04]  /*2420*/  IMAD.HI.U32 R22, R19, R2, RZ ;  /* 0x0000000213167227 */ /* 0x008fc800078e00ff */
[----:B------:R-:W-:Y:S01]  /*2430*/  IMAD.HI.U32 R6, R21, R2, RZ ;  /* 0x0000000215067227 */ /* 0x000fe200078e00ff */
[----:B------:R-:W-:-:S04]  /*2440*/  @P3 SHF.R.U32.HI R19, RZ, R3, R22 ;  /* 0x00000003ff133219 */ /* 0x000fc80000011616 */
        /* <DEDUP_REMOVED lines=8> */
[----:B------:R-:W-:-:S04]  /*24d0*/  @!P0 IMAD.HI.U32 R18, R7, R2, RZ ;  /* 0x0000000207128227 */ /* 0x000fc800078e00ff */
[----:B------:R-:W-:Y:S01]  /*24e0*/  IMAD.MOV R2, RZ, RZ, -R6 ;  /* 0x000000ffff027224 */ /* 0x000fe200078e0a06 */
[----:B------:R-:W-:-:S03]  /*24f0*/  @!P0 SHF.R.U32.HI R18, RZ, R3, R18 ;  /* 0x00000003ff128219 */ /* 0x000fc60000011612 */
[----:B------:R-:W-:Y:S01]  /*2500*/  IMAD R2, R26, R2, R5 ;  /* 0x000000021a027224 */ /* 0x000fe200078e0205 */
[----:B------:R-:W-:Y:S02]  /*2510*/  @!P0 SEL R3, R7, R18, !P3 ;  /* 0x0000001207038207 */ /* 0x000fe40005800000 */
[----:B------:R-:W-:-:S03]  /*2520*/  IADD3 R18, PT, PT, -R5, RZ, RZ ;  /* 0x000000ff05127210 */ /* 0x000fc60007ffe1ff */
[--C-:B------:R-:W-:Y:S02]  /*2530*/  @!P0 IMAD.IADD R6, R6, 0x1, -R3.reuse ;  /* 0x0000000106068824 */ /* 0x100fe400078e0a03 */
[----:B------:R-:W-:Y:S01]  /*2540*/  @!P0 IMAD R3, R2, R21, R3 ;  /* 0x0000001502038224 */ /* 0x000fe200078e0203 */
[----:B------:R-:W-:Y:S01]  /*2550*/  IADD3 R2, PT, PT, -R7, RZ, RZ ;  /* 0x000000ff07027210 */ /* 0x000fe20007ffe1ff */
[----:B------:R-:W-:Y:S02]  /*2560*/  @!P0 IMAD R5, R26, R6, R7 ;  /* 0x000000061a058224 */ /* 0x000fe400078e0207 */
[----:B------:R-:W-:Y:S02]  /*2570*/  IMAD R11, R4, R18, R11 ;  /* 0x00000012040b7224 */ /* 0x000fe400078e020b */
[----:B------:R-:W-:Y:S02]  /*2580*/  @!P0 IMAD.MOV.U32 R7, RZ, RZ, R3 ;  /* 0x000000ffff078224 */ /* 0x000fe400078e0003 */
[----:B------:R-:W-:-:S02]  /*2590*/  IMAD R2, R20, R2, R13 ;  /* 0x0000000214027224 */ /* 0x000fc400078e020d */
[----:B------:R-:W-:Y:S02]  /*25a0*/  IMAD R11, R5, R4, R11 ;  /* 0x00000004050b7224 */ /* 0x000fe400078e020b */
[----:B------:R-:W-:Y:S02]  /*25b0*/  IMAD R13, R7, R20, R2 ;  /* 0x00000014070d7224 */ /* 0x000fe400078e0202 */
.L_x_40:
[----:B------:R-:W1:Y:S02]  /*25c0*/  LDCU UR8, c[0x0][0xb30] ;  /* 0x00016600ff0877ac */ /* 0x000e640008000800 */
[----:B-1----:R-:W-:-:S09]  /*25d0*/  UISETP.NE.AND UP0, UPT, UR8, 0x1, UPT ;  /* 0x000000010800788c */ /* 0x002fd2000bf05270 */
[----:B------:R-:W-:Y:S05]  /*25e0*/  BRA.U UP0, `(.L_x_41) ;  /* 0x0000000100407547 */ /* 0x000fea000b800000 */
[----:B------:R-:W1:Y:S08]  /*25f0*/  LDC.64 R4, c[0x0][0xb10] ;  /* 0x0002c400ff047b82 */ /* 0x000e700000000a00 */
[----:B------:R-:W2:Y:S08]  /*2600*/  LDC.64 R2, c[0x0][0xb18] ;  /* 0x0002c600ff027b82 */ /* 0x000eb00000000a00 */
[----:B------:R-:W4:Y:S08]  /*2610*/  LDC R6, c[0x0][0xb20] ;  /* 0x0002c800ff067b82 */ /* 0x000f300000000800 */
[----:B------:R-:W3:Y:S01]  /*2620*/  LDC R18, c[0x0][0xb0c] ;  /* 0x0002c300ff127b82 */ /* 0x000ee20000000800 */
[----:B-1----:R-:W-:-:S05]  /*2630*/  IMAD.HI.U32 R4, R13, R4, RZ ;  /* 0x000000040d047227 */ /* 0x002fca00078e00ff */
[----:B------:R-:W-:Y:S01]  /*2640*/  SHF.R.U32.HI R4, RZ, R5, R4 ;  /* 0x00000005ff047219 */ /* 0x000fe20000011604 */
[----:B--2---:R-:W-:Y:S01]  /*2650*/  IMAD.HI.U32 R3, R11, R3, RZ ;  /* 0x000000030b037227 */ /* 0x004fe200078e00ff */
[----:B------:R-:W-:-:S04]  /*2660*/  ISETP.NE.AND P0, PT, R2, 0x1, PT ;  /* 0x000000010200780c */ /* 0x000fc80003f05270 */
[----:B----4-:R-:W-:-:S04]  /*2670*/  SHF.R.U32.HI R6, RZ, R6, R3 ;  /* 0x00000006ff067219 */ /* 0x010fc80000011603 */
[----:B------:R-:W-:Y:S02]  /*2680*/  SEL R3, R11, R6, !P0 ;  /* 0x000000060b037207 */ /* 0x000fe40004000000 */
[----:B---3--:R-:W-:-:S04]  /*2690*/  ISETP.NE.AND P1, PT, R18, 0x1, PT ;  /* 0x000000011200780c */ /* 0x008fc80003f25270 */
[----:B------:R-:W-:-:S05]  /*26a0*/  SEL R4, R13, R4, !P1 ;  /* 0x000000040d047207 */ /* 0x000fca0004800000 */
[----:B------:R-:W-:Y:S02]  /*26b0*/  IMAD.IADD R5, R3, 0x1, -R4 ;  /* 0x0000000103057824 */ /* 0x000fe400078e0a04 */
[----:B------:R-:W-:Y:S02]  /*26c0*/  IMAD.IADD R3, R4, 0x1, -R3 ;  /* 0x0000000104037824 */ /* 0x000fe400078e0a03 */
[----:B------:R-:W-:Y:S02]  /*26d0*/  IMAD R13, R5, R18, R13 ;  /* 0x00000012050d7224 */ /* 0x000fe400078e020d */
[----:B------:R-:W-:-:S07]  /*26e0*/  IMAD R11, R3, R2, R11 ;  /* 0x00000002030b7224 */ /* 0x000fce00078e020b */
.L_x_41:
[----:B------:R-:W-:Y:S01]  /*26f0*/  VIADD R14, R14, 0x1 ;  /* 0x000000010e0e7836 */ /* 0x000fe20000000000 */
[----:B------:R-:W-:Y:S01]  /*2700*/  PLOP3.LUT P1, PT, PT, PT, PT, 0x80, 0x8 ;  /* 0x000000000008781c */ /* 0x000fe20003f2f070 */
[----:B------:R-:W-:Y:S02]  /*2710*/  IMAD.IADD R21, R13, 0x1, R60 ;  /* 0x000000010d157824 */ /* 0x000fe400078e023c */
[----:B------:R-:W-:Y:S01]  /*2720*/  IMAD.IADD R20, R11, 0x1, R58 ;  /* 0x000000010b147824 */ /* 0x000fe200078e023a */
[----:B------:R-:W-:-:S04]  /*2730*/  ISETP.NE.AND P0, PT, R14, 0x2, PT ;  /* 0x000000020e00780c */ /* 0x000fc80003f05270 */
[----:B------:R-:W-:Y:S02]  /*2740*/  SEL R3, RZ, 0x1, P0 ;  /* 0x00000001ff037807 */ /* 0x000fe40000000000 */
[----:B------:R-:W-:Y:S02]  /*2750*/  SEL R14, R14, RZ, P0 ;  /* 0x000000ff0e0e7207 */ /* 0x000fe40000000000 */
[----:B------:R-:W-:Y:S01]  /*2760*/  LOP3.LUT R12, R12, R3, RZ, 0x3c, !PT ;  /* 0x000000030c0c7212 */ /* 0x000fe200078e3cff */
[----:B------:R-:W-:Y:S06]  /*2770*/  @P2 BRA `(.L_x_42) ;  /* 0xfffffff000002947 */ /* 0x000fec000383ffff */
[----:B------:R-:W-:Y:S01]  /*2780*/  UIADD3 UR4, UPT, UPT, UR4, 0x28, URZ ;  /* 0x0000002804047890 */ /* 0x000fe2000fffe0ff */
[----:B------:R-:W-:-:S03]  /*2790*/  SHF.L.U32 R3, R15, 0x1f, RZ ;  /* 0x0000001f0f037819 */ /* 0x000fc600000006ff */
[----:B------:R-:W-:-:S09]  /*27a0*/  ULEA UR5, UR13, UR4, 0x3 ;  /* 0x000000040d057291 */ /* 0x000fd2000f8e18ff */
[----:B------:R-:W1:Y:S02]  /*27b0*/  SYNCS.PHASECHK.TRANS64.TRYWAIT P0, [UR5], R3 ;  /* 0x00000003ff0075a7 */ /* 0x000e640008001105 */
[----:B-1----:R-:W-:Y:S05]  /*27c0*/  @!P0 BRA `(.L_x_43) ;  /* 0x0000005000dc8947 */ /* 0x002fea0003800000 */
.L_x_139:
[----:B------:R-:W-:-:S04]  /*27d0*/  UIADD3 UR6, UPT, UPT, UR13, 0x1, URZ ;  /* 0x000000010d067890 */ /* 0x000fc8000fffe0ff */
[----:B------:R-:W-:-:S04]  /*27e0*/  UISETP.NE.AND UP0, UPT, UR6, 0x5, UPT ;  /* 0x000000050600788c */ /* 0x000fc8000bf05270 */
[----:B------:R-:W-:Y:S02]  /*27f0*/  USEL UR7, URZ, 0x1, UP0 ;  /* 0x00000001ff077887 */ /* 0x000fe40008000000 */
[----:B------:R-:W-:-:S04]  /*2800*/  USEL UR6, UR6, URZ, UP0 ;  /* 0x000000ff06067287 */ /* 0x000fc80008000000 */
[----:B------:R-:W-:Y:S01]  /*2810*/  ULEA UR5, UR6, UR4, 0x3 ;  /* 0x0000000406057291 */ /* 0x000fe2000f8e18ff */
[----:B------:R-:W-:-:S04]  /*2820*/  LOP3.LUT R2, R15, UR7, RZ, 0x3c, !PT ;  /* 0x000000070f027c12 */ /* 0x000fc8000f8e3cff */
[----:B-1----:R-:W-:-:S04]  /*2830*/  SHF.L.U32 R3, R2, 0x1f, RZ ;  /* 0x0000001f02037819 */ /* 0x002fc800000006ff */
[----:B------:R-:W1:Y:S02]  /*2840*/  SYNCS.PHASECHK.TRANS64.TRYWAIT P0, [UR5], R3 ;  /* 0x00000003ff0075a7 */ /* 0x000e640008001105 */
[----:B-1----:R-:W-:Y:S05]  /*2850*/  @!P0 BRA `(.L_x_44) ;  /* 0x0000005000d08947 */ /* 0x002fea0003800000 */
.L_x_141:
        /* <DEDUP_REMOVED lines=9> */
.L_x_143:
        /* <DEDUP_REMOVED lines=9> */
.L_x_145:
[----:B------:R-:W-:-:S04]  /*2980*/  UIADD3 UR6, UPT, UPT, UR6, 0x1, URZ ;  /* 0x0000000106067890 */ /* 0x000fc8000fffe0ff */
[----:B------:R-:W-:-:S04]  /*2990*/  UISETP.NE.AND UP0, UPT, UR6, 0x5, UPT ;  /* 0x000000050600788c */ /* 0x000fc8000bf05270 */
[----:B------:R-:W-:Y:S02]  /*29a0*/  USEL UR5, URZ, 0x1, UP0 ;  /* 0x00000001ff057887 */ /* 0x000fe40008000000 */
[----:B------:R-:W-:-:S04]  /*29b0*/  USEL UR6, UR6, URZ, UP0 ;  /* 0x000000ff06067287 */ /* 0x000fc80008000000 */
[----:B------:R-:W-:Y:S01]  /*29c0*/  ULEA UR6, UR6, UR4, 0x3 ;  /* 0x0000000406067291 */ /* 0x000fe2000f8e18ff */
[----:B-1----:R-:W-:-:S04]  /*29d0*/  LOP3.LUT R3, R2, UR5, RZ, 0x3c, !PT ;  /* 0x0000000502037c12 */ /* 0x002fc8000f8e3cff */
[----:B------:R-:W-:Y:S01]  /*29e0*/  SHF.L.U32 R3, R3, 0x1f, RZ ;  /* 0x0000001f03037819 */ /* 0x000fe200000006ff */
[----:B---3--:R-:W-:-:S07]  /*29f0*/  IMAD.U32 R0, RZ, RZ, UR6 ;  /* 0x00000006ff007e24 */ /* 0x008fce000f8e00ff */
.L_x_47:
[----:B-1----:R1:W2:Y:S02]  /*2a00*/  SYNCS.PHASECHK.TRANS64.TRYWAIT P0, [R0+URZ], R3 ;  /* 0x00000003000075a7 */ /* 0x0022a400080011ff */
[----:B--2---:R-:W-:Y:S05]  /*2a10*/  @!P0 NANOSLEEP.SYNCS 0x989680 ;  /* 0x009896800000895d */ /* 0x004fea0003900000 */
[----:B------:R-:W2:Y:S02]  /*2a20*/  @!P0 SYNCS.PHASECHK.TRANS64 P0, [R0+URZ], R3 ;  /* 0x00000003000085a7 */ /* 0x000ea400080010ff */
[----:B--2---:R-:W-:Y:S05]  /*2a30*/  @P0 EXIT ;  /* 0x000000000000094d */ /* 0x004fea0003800000 */
[----:B------:R-:W-:Y:S05]  /*2a40*/  BRA `(.L_x_47) ;  /* 0xfffffffc00ec7947 */ /* 0x000fea000383ffff */
.L_x_22:
[----:B------:R-:W-:-:S04]  /*2a50*/  UISETP.NE.AND UP1, UPT, UR37, URZ, UPT ;  /* 0x000000ff2500728c */ /* 0x000fc8000bf25270 */
[----:B------:R-:W-:-:S09]  /*2a60*/  UISETP.NE.OR UP1, UPT, UR10, 0x1, UP1 ;  /* 0x000000010a00788c */ /* 0x000fd20008f25670 */
[----:B------:R-:W-:Y:S05]  /*2a70*/  BRA.U UP1, `(.L_x_48) ;  /* 0x00000005014c7547 */ /* 0x000fea000b800000 */
[----:B------:R-:W-:Y:S01]  /*2a80*/  HFMA2 R11, -RZ, RZ, 0, 0 ;  /* 0x00000000ff0b7431 */ /* 0x000fe200000001ff */
[----:B------:R-:W-:Y:S01]  /*2a90*/  ISETP.GE.U32.AND P2, PT, R10, 0x2, PT ;  /* 0x000000020a00780c */ /* 0x000fe20003f46070 */
[----:B------:R-:W-:Y:S01]  /*2aa0*/  IMAD.MOV.U32 R12, RZ, RZ, 0x1 ;  /* 0x00000001ff0c7424 */ /* 0x000fe200078e00ff */
[----:B------:R-:W-:Y:S01]  /*2ab0*/  CS2R R8, SRZ ;  /* 0x0000000000087805 */ /* 0x000fe2000001ff00 */
[----:B------:R-:W-:Y:S01]  /*2ac0*/  IMAD.MOV.U32 R3, RZ, RZ, RZ ;  /* 0x000000ffff037224 */ /* 0x000fe200078e00ff */
[----:B------:R-:W-:Y:S01]  /*2ad0*/  UMOV UR4, 0x400 ;  /* 0x0000040000047882 */ /* 0x000fe20000000000 */
[----:B------:R-:W-:Y:S01]  /*2ae0*/  UMOV UR6, URZ ;  /* 0x000000ff00067c82 */ /* 0x000fe20008000000 */
[----:B------:R-:W-:-:S12]  /*2af0*/  ULEA UR37, UR37, UR4, 0x18 ;  /* 0x0000000425257291 */ /* 0x000fd8000f8ec0ff */
.L_x_52:
[----:B------:R-:W-:Y:S02]  /*2b00*/  LEA R0, R3, UR37, 0x3 ;  /* 0x0000002503007c11 */ /* 0x000fe4000f8e18ff */
[----:B------:R-:W-:-:S03]  /*2b10*/  SHF.L.U32 R5, R8, 0x1f, RZ ;  /* 0x0000001f08057819 */ /* 0x000fc600000006ff */
[----:B------:R-:W-:Y:S01]  /*2b20*/  VIADD R4, R0, 0x100 ;  /* 0x0000010000047836 */ /* 0x000fe20000000000 */
[----:B------:R-:W1:Y:S02]  /*2b30*/  SYNCS.PHASECHK.TRANS64.TRYWAIT P0, [R0+URZ+0xf0], R5 ;  /* 0x0000f005000075a7 */ /* 0x000e6400080011ff */
[----:B-1----:R-:W-:Y:S05]  /*2b40*/  @!P0 BRA `(.L_x_49) ;  /* 0x00000050005c8947 */ /* 0x002fea0003800000 */
.L_x_146:
[----:B------:R-:W-:Y:S01]  /*2b50*/  ULEA UR5, UR6, UR37, 0x3 ;  /* 0x0000002506057291 */ /* 0x000fe2000f8e18ff */
[----:B------:R-:W-:Y:S01]  /*2b60*/  PRMT R4, RZ, 0x654, R4 ;  /* 0x00000654ff047816 */ /* 0x000fe20000000004 */
[----:B-1----:R-:W-:Y:S01]  /*2b70*/  @!P2 IMAD.MOV.U32 R5, RZ, RZ, 0x10 ;  /* 0x00000010ff05a424 */ /* 0x002fe200078e00ff */
[----:B------:R-:W-:Y:S01]  /*2b80*/  SHF.L.U32 R7, R12, 0x1f, RZ ;  /* 0x0000001f0c077819 */ /* 0x000fe200000006ff */
[----:B------:R-:W-:Y:S01]  /*2b90*/  UIADD3 UR4, UPT, UPT, UR5, 0x90, URZ ;  /* 0x0000009005047890 */ /* 0x000fe2000fffe0ff */
[----:B------:R1:W-:Y:S05]  /*2ba0*/  SYNCS.ARRIVE.TRANS64.RED.A1T0 RZ, [R4+URZ], RZ ;  /* 0x000000ff04ff79a7 */ /* 0x0003ea00081004ff */
[----:B------:R-:W-:Y:S01]  /*2bb0*/  IMAD.U32 R13, RZ, RZ, UR4 ;  /* 0x00000004ff0d7e24 */ /* 0x000fe2000f8e00ff */
[----:B------:R-:W2:Y:S04]  /*2bc0*/  SYNCS.PHASECHK.TRANS64.TRYWAIT P0, [UR5+0xa0], R7 ;  /* 0x0000a007ff0075a7 */ /* 0x000ea80008001105 */
[----:B------:R-:W-:Y:S01]  /*2bd0*/  PRMT R13, R10, 0x654, R13 ;  /* 0x000006540a0d7816 */ /* 0x000fe2000000000d */
[----:B-12---:R-:W-:Y:S06]  /*2be0*/  @!P0 BRA `(.L_x_50) ;  /* 0x0000005000488947 */ /* 0x006fec0003800000 */
.L_x_148:
[----:B------:R-:W-:Y:S01]  /*2bf0*/  ULEA UR4, UR6, UR37, 0x4 ;  /* 0x0000002506047291 */ /* 0x000fe2000f8e20ff */
[----:B------:R-:W-:Y:S01]  /*2c00*/  SEL R2, R13, R2, !P2 ;  /* 0x000000020d027207 */ /* 0x000fe20005000000 */
[----:B------:R-:W-:Y:S01]  /*2c10*/  UIADD3 UR5, UPT, UPT, UR5, 0x90, URZ ;  /* 0x0000009005057890 */ /* 0x000fe2000fffe0ff */
[----:B-1----:R-:W-:Y:S01]  /*2c20*/  LEA R0, R11, UR37, 0x3 ;  /* 0x000000250b007c11 */ /* 0x002fe2000f8e18ff */
[----:B------:R-:W-:Y:S01]  /*2c30*/  UIADD3 UR4, UPT, UPT, UR4, 0x120, URZ ;  /* 0x0000012004047890 */ /* 0x000fe2000fffe0ff */
[----:B------:R1:W-:Y:S01]  /*2c40*/  @!P2 SYNCS.ARRIVE.TRANS64.RED RZ, [R2+URZ], R5 ;  /* 0x0000000502ffa9a7 */ /* 0x0003e200080004ff */
[----:B------:R-:W-:Y:S01]  /*2c50*/  UIADD3 UR6, UPT, UPT, UR6, 0x1, URZ ;  /* 0x0000000106067890 */ /* 0x000fe2000fffe0ff */
[----:B------:R-:W-:-:S03]  /*2c60*/  VIADD R3, R3, 0x1 ;  /* 0x0000000103037836 */ /* 0x000fc60000000000 */
[----:B------:R-:W-:Y:S02]  /*2c70*/  UISETP.NE.AND UP0, UPT, UR6, 0x2, UPT ;  /* 0x000000020600788c */ /* 0x000fe4000bf05270 */
[----:B------:R-:W-:Y:S01]  /*2c80*/  ISETP.NE.AND P0, PT, R3, 0x2, PT ;  /* 0x000000020300780c */ /* 0x000fe20003f05270 */
[----:B------:R-:W-:Y:S06]  /*2c90*/  UGETNEXTWORKID.BROADCAST [UR4], [UR5] ;  /* 0x00000000040073ca */ /* 0x000fec0008000100 */
[----:B------:R-:W-:Y:S02]  /*2ca0*/  USEL UR4, URZ, 0x1, UP0 ;  /* 0x00000001ff047887 */ /* 0x000fe40008000000 */
[----:B------:R-:W-:-:S04]  /*2cb0*/  USEL UR6, UR6, URZ, UP0 ;  /* 0x000000ff06067287 */ /* 0x000fc80008000000 */
[----:B------:R-:W-:Y:S02]  /*2cc0*/  LOP3.LUT R12, R12, UR4, RZ, 0x3c, !PT ;  /* 0x000000040c0c7c12 */ /* 0x000fe4000f8e3cff */
[----:B-1----:R-:W-:-:S04]  /*2cd0*/  SHF.L.U32 R5, R9, 0x1f, RZ ;  /* 0x0000001f09057819 */ /* 0x002fc800000006ff */
[----:B------:R-:W1:Y:S02]  /*2ce0*/  SYNCS.PHASECHK.TRANS64.TRYWAIT P1, [R0+URZ+0x90], R5 ;  /* 0x00009005000075a7 */ /* 0x000e6400080211ff */
[----:B-1----:R-:W-:Y:S05]  /*2cf0*/  @!P1 BRA `(.L_x_51) ;  /* 0x00000050001c9947 */ /* 0x002fea0003800000 */
.L_x_149:
[----:B------:R-:W-:Y:S01]  /*2d00*/  LEA R4, R11, UR37, 0x4 ;  /* 0x000000250b047c11 */ /* 0x000fe2000f8e20ff */
[----:B-1----:R-:W-:Y:S01]  /*2d10*/  VIADD R0, R0, 0xa0 ;  /* 0x000000a000007836 */ /* 0x002fe20000000000 */
[----:B------:R-:W-:Y:S01]  /*2d20*/  SEL R3, R3, RZ, P0 ;  /* 0x000000ff03037207 */ /* 0x000fe20000000000 */
[----:B------:R-:W-:-:S03]  /*2d30*/  VIADD R11, R11, 0x1 ;  /* 0x000000010b0b7836 */ /* 0x000fc60000000000 */
[----:B------:R-:W1:Y:S01]  /*2d40*/  LDS.128 R4, [R4+0x120] ;  /* 0x0001200004047984 */ /* 0x000e620000000c00 */
[----:B------:R-:W-:Y:S02]  /*2d50*/  PRMT R0, RZ, 0x654, R0 ;  /* 0x00000654ff007816 */ /* 0x000fe40000000000 */
[C---:B------:R-:W-:Y:S01]  /*2d60*/  ISETP.NE.AND P1, PT, R11.reuse, 0x2, PT ;  /* 0x000000020b00780c */ /* 0x040fe20003f25270 */
[----:B------:R-:W-:Y:S01]  /*2d70*/  @!PT LDS RZ, [RZ] ;  /* 0x00000000fffff984 */ /* 0x000fe20000000800 */
[----:B------:R-:W-:Y:S01]  /*2d80*/  @!PT LDS RZ, [RZ] ;  /* 0x00000000fffff984 */ /* 0x000fe20000000800 */
[----:B------:R-:W-:Y:S01]  /*2d90*/  @!PT LDS RZ, [RZ] ;  /* 0x00000000fffff984 */ /* 0x000fe20000000800 */
[----:B------:R-:W-:Y:S01]  /*2da0*/  @!PT LDS RZ, [RZ] ;  /* 0x00000000fffff984 */ /* 0x000fe20000000800 */
[----:B------:R2:W-:Y:S06]  /*2db0*/  MEMBAR.ALL.CTA ;  /* 0x0000000000007992 */ /* 0x0005ec0000008000 */
[----:B--2---:R-:W2:Y:S01]  /*2dc0*/  FENCE.VIEW.ASYNC.S ;  /* 0x00000000000073c6 */ /* 0x004ea20000000000 */
[----:B------:R-:W-:Y:S01]  /*2dd0*/  SEL R11, R11, RZ, P1 ;  /* 0x000000ff0b0b7207 */ /* 0x000fe20000800000 */
[----:B--2---:R2:W-:Y:S01]  /*2de0*/  SYNCS.ARRIVE.TRANS64.RED.A1T0 RZ, [R0+URZ], RZ ;  /* 0x000000ff00ff79a7 */ /* 0x0045e200081004ff */
[----:B-1----:R-:W-:-:S02]  /*2df0*/  LOP3.LUT P3, RZ, R6, 0x1, RZ, 0xc0, !PT ;  /* 0x0000000106ff7812 */ /* 0x002fc4000786c0ff */
[----:B------:R-:W-:-:S04]  /*2e00*/  SEL R5, RZ, 0x1, P0 ;  /* 0x00000001ff057807 */ /* 0x000fc80000000000 */
[----:B------:R-:W-:Y:S02]  /*2e10*/  LOP3.LUT R8, R8, R5, RZ, 0x3c, !PT ;  /* 0x0000000508087212 */ /* 0x000fe400078e3cff */
[----:B--2---:R-:W-:-:S04]  /*2e20*/  SEL R0, RZ, 0x1, P1 ;  /* 0x00000001ff007807 */ /* 0x004fc80000800000 */
[----:B------:R-:W-:Y:S01]  /*2e30*/  LOP3.LUT R9, R9, R0, RZ, 0x3c, !PT ;  /* 0x0000000009097212 */ /* 0x000fe200078e3cff */
[----:B------:R-:W-:Y:S06]  /*2e40*/  @P3 BRA `(.L_x_52) ;  /* 0xfffffffc002c3947 */ /* 0x000fec000383ffff */
[----:B------:R-:W-:Y:S01]  /*2e50*/  ULEA UR5, UR6, UR37, 0x3 ;  /* 0x0000002506057291 */ /* 0x000fe2000f8e18ff */
[----:B------:R-:W-:-:S08]  /*2e60*/  SHF.L.U32 R3, R12, 0x1f, RZ ;  /* 0x0000001f0c037819 */ /* 0x000fd000000006ff */
[----:B------:R-:W1:Y:S02]  /*2e70*/  SYNCS.PHASECHK.TRANS64 P0, [UR5+0xa0], R3 ;  /* 0x0000a003ff0075a7 */ /* 0x000e640008001005 */
[----:B-1----:R-:W-:Y:S05]  /*2e80*/  @P0 BRA `(.L_x_53) ;  /* 0x0000000000080947 */ /* 0x002fea0003800000 */
[----:B------:R-:W1:Y:S02]  /*2e90*/  SYNCS.PHASECHK.TRANS64.TRYWAIT P0, [UR5+0xa0], R3 ;  /* 0x0000a003ff0075a7 */ /* 0x000e640008001105 */
[----:B-1----:R-:W-:Y:S05]  /*2ea0*/  @!P0 BRA `(.L_x_54) ;  /* 0x0000004c00c48947 */ /* 0x002fea0003800000 */
.L_x_53:
[----:B------:R-:W-:-:S04]  /*2eb0*/  UIADD3 UR4, UPT, UPT, UR6, 0x1, URZ ;  /* 0x0000000106047890 */ /* 0x000fc8000fffe0ff */
[----:B------:R-:W-:-:S04]  /*2ec0*/  UISETP.NE.AND UP0, UPT, UR4, 0x2, UPT ;  /* 0x000000020400788c */ /* 0x000fc8000bf05270 */
[----:B------:R-:W-:Y:S02]  /*2ed0*/  USEL UR7, URZ, 0x1, UP0 ;  /* 0x00000001ff077887 */ /* 0x000fe40008000000 */
[----:B------:R-:W-:-:S04]  /*2ee0*/  USEL UR4, UR4, URZ, UP0 ;  /* 0x000000ff04047287 */ /* 0x000fc80008000000 */
[----:B------:R-:W-:Y:S01]  /*2ef0*/  ULEA UR4, UR4, UR37, 0x3 ;  /* 0x0000002504047291 */ /* 0x000fe2000f8e18ff */
[----:B-1----:R-:W-:-:S04]  /*2f00*/  LOP3.LUT R3, R12, UR7, RZ, 0x3c, !PT ;  /* 0x000000070c037c12 */ /* 0x002fc8000f8e3cff */
[----:B------:R-:W-:-:S04]  /*2f10*/  SHF.L.U32 R0, R3, 0x1f, RZ ;  /* 0x0000001f03007819 */ /* 0x000fc800000006ff */
[----:B------:R-:W1:Y:S02]  /*2f20*/  SYNCS.PHASECHK.TRANS64 P0, [UR4+0xa0], R0 ;  /* 0x0000a000ff0075a7 */ /* 0x000e640008001004 */
[----:B-1----:R-:W-:Y:S05]  /*2f30*/  @P0 EXIT ;  /* 0x000000000000094d */ /* 0x002fea0003800000 */
[----:B------:R-:W-:Y:S02]  /*2f40*/  SHF.L.U32 R3, R3, 0x1f, RZ ;  /* 0x0000001f03037819 */ /* 0x000fe400000006ff */
[----:B------:R-:W-:-:S07]  /*2f50*/  MOV R0, UR4 ;  /* 0x0000000400007c02 */ /* 0x000fce0008000f00 */
.L_x_55:
[----:B-1----:R1:W2:Y:S02]  /*2f60*/  SYNCS.PHASECHK.TRANS64.TRYWAIT P0, [R0+URZ+0xa0], R3 ;  /* 0x0000a003000075a7 */ /* 0x0022a400080011ff */
[----:B--2---:R-:W-:Y:S05]  /*2f70*/  @!P0 NANOSLEEP.SYNCS 0x989680 ;  /* 0x009896800000895d */ /* 0x004fea0003900000 */
[----:B------:R-:W2:Y:S02]  /*2f80*/  @!P0 SYNCS.PHASECHK.TRANS64 P0, [R0+URZ+0xa0], R3 ;  /* 0x0000a003000085a7 */ /* 0x000ea400080010ff */
[----:B--2---:R-:W-:Y:S05]  /*2f90*/  @P0 EXIT ;  /* 0x000000000000094d */ /* 0x004fea0003800000 */
[----:B------:R-:W-:Y:S05]  /*2fa0*/  BRA `(.L_x_55) ;  /* 0xfffffffc00ec7947 */ /* 0x000fea000383ffff */
.L_x_48:
[----:B------:R-:W-:Y:S05]  /*2fb0*/  BRA.U UP4, `(.L_x_56) ;  /* 0x0000001504487547 */ /* 0x000fea000b800000 */
[----:B------:R-:W-:Y:S01]  /*2fc0*/  UMOV UR6, 0x40 ;  /* 0x0000004000067882 */ /* 0x000fe20000000000 */
[----:B------:R-:W-:Y:S01]  /*2fd0*/  NOP ;  /* 0x0000000000007918 */ /* 0x000fe20000000000 */
[----:B------:R-:W-:Y:S01]  /*2fe0*/  ULEA UR6, UR37, UR6, 0x18 ;  /* 0x0000000625067291 */ /* 0x000fe2000f8ec0ff */
[----:B------:R-:W-:Y:S02]  /*2ff0*/  UMOV UR7, 0x400 ;  /* 0x0000040000077882 */ /* 0x000fe40000000000 */
[----:B------:R-:W-:-:S06]  /*3000*/  ULEA UR37, UR37, UR7, 0x18 ;  /* 0x0000000725257291 */ /* 0x000fcc000f8ec0ff */
[----:B------:R-:W1:Y:S02]  /*3010*/  LDS.U8 R2, [UR6+0x1c] ;  /* 0x00001c06ff027984 */ /* 0x000e640008000000 */
[----:B-1----:R-:W-:-:S13]  /*3020*/  ISETP.NE.AND P0, PT, R2, RZ, PT ;  /* 0x000000ff0200720c */ /* 0x002fda0003f05270 */
[----:B------:R-:W-:Y:S05]  /*3030*/  @P0 BRA `(.L_x_57) ;  /* 0x0000000400080947 */ /* 0x000fea0003800000 */
[----:B------:R-:W-:Y:S02]  /*3040*/  UISETP.NE.U32.AND UP0, UPT, UR5, 0x1, UPT ;  /* 0x000000010500788c */ /* 0x000fe4000bf05070 */
[----:B------:R-:W-:-:S07]  /*3050*/  UIADD3 UR8, UPT, UPT, UR6, 0x8, URZ ;  /* 0x0000000806087890 */ /* 0x000fce000fffe0ff */
[----:B------:R-:W-:Y:S05]  /*3060*/  BRA.U !UP0, `(.L_x_58) ;  /* 0x00000001089c7547 */ /* 0x000fea000b800000 */
[----:B------:R-:W-:Y:S01]  /*3070*/  ELECT P0, URZ, PT ;  /* 0x0000000000ff782f */ /* 0x000fe20003800000 */
[----:B------:R-:W-:-:S12]  /*3080*/  BSSY B0, `(.L_x_58) ;  /* 0x0000025000007945 */ /* 0x000fd80003800000 */
[----:B------:R-:W-:Y:S05]  /*3090*/  @!P0 BRA `(.L_x_59) ;  /* 0x00000000008c8947 */ /* 0x000fea0003800000 */
[----:B------:R-:W-:-:S05]  /*30a0*/  UMOV UR7, 0x10 ;  /* 0x0000001000077882 */ /* 0x000fca0000000000 */
[----:B------:R-:W-:Y:S04]  /*30b0*/  DEPBAR.LE SB1, 0x36 ;  /* 0x00009d800000791a */ /* 0x000fe80000000000 */
[----:B------:R-:W1:Y:S02]  /*30c0*/  UTCATOMSWS.2CTA.FIND_AND_SET.ALIGN UP1, UR7, UR7 ;  /* 0x00000007000775e3 */ /* 0x000e640008220800 */
[----:B-1----:R-:W-:Y:S01]  /*30d0*/  MOV R11, UR7 ;  /* 0x00000007000b7c02 */ /* 0x002fe20008000f00 */
[----:B------:R-:W-:Y:S06]  /*30e0*/  BRA.U UP1, `(.L_x_60) ;  /* 0x0000000101187547 */ /* 0x000fec000b800000 */
.L_x_61:
[----:B------:R-:W-:Y:S05]  /*30f0*/  NANOSLEEP 0x64 ;  /* 0x000000640000795d */ /* 0x000fea0003800000 */
[----:B------:R-:W-:-:S05]  /*3100*/  UMOV UR7, 0x10 ;  /* 0x0000001000077882 */ /* 0x000fca0000000000 */
[----:B------:R-:W-:Y:S04]  /*3110*/  DEPBAR.LE SB1, 0x36 ;  /* 0x00009d800000791a */ /* 0x000fe80000000000 */
[----:B------:R-:W1:Y:S02]  /*3120*/  UTCATOMSWS.2CTA.FIND_AND_SET.ALIGN UP1, UR7, UR7 ;  /* 0x00000007000775e3 */ /* 0x000e640008220800 */
[----:B-1----:R-:W-:Y:S01]  /*3130*/  MOV R11, UR7 ;  /* 0x00000007000b7c02 */ /* 0x002fe20008000f00 */
[----:B------:R-:W-:Y:S05]  /*3140*/  BRA.U !UP1, `(.L_x_61) ;  /* 0xfffffffd09e87547 */ /* 0x000fea000b83ffff */
.L_x_60:
[----:B------:R-:W1:Y:S01]  /*3150*/  LDS R5, [UR6+0x10] ;  /* 0x00001006ff057984 */ /* 0x000e620008000800 */
[----:B------:R-:W-:Y:S01]  /*3160*/  IMAD.U32 R3, RZ, RZ, UR37 ;  /* 0x00000025ff037e24 */ /* 0x000fe2000f8e00ff */
[----:B------:R-:W-:-:S03]  /*3170*/  MOV R2, UR4 ;  /* 0x0000000400027c02 */ /* 0x000fc60008000f00 */
[----:B------:R-:W-:Y:S01]  /*3180*/  VIADD R3, R3, 0x140 ;  /* 0x0000014003037836 */ /* 0x000fe20000000000 */
[----:B-1----:R-:W-:-:S04]  /*3190*/  SHF.L.U32 R5, R5, 0x1f, RZ ;  /* 0x0000001f05057819 */ /* 0x002fc800000006ff */
[----:B------:R-:W1:Y:S02]  /*31a0*/  SYNCS.PHASECHK.TRANS64.TRYWAIT P0, [UR6+0x8], R5 ;  /* 0x00000805ff0075a7 */ /* 0x000e640008001106 */
[----:B-1----:R-:W-:Y:S05]  /*31b0*/  @P0 BRA `(.L_x_62) ;  /* 0x0000000000080947 */ /* 0x002fea0003800000 */
[----:B------:R-:W1:Y:S02]  /*31c0*/  SYNCS.PHASECHK.TRANS64.TRYWAIT P0, [UR6+0x8], R5 ;  /* 0x00000805ff0075a7 */ /* 0x000e640008001106 */
[----:B-1----:R-:W-:Y:S05]  /*31d0*/  @!P0 BRA `(.L_x_63) ;  /* 0x0000004c00108947 */ /* 0x002fea0003800000 */
.L_x_62:
[----:B-1----:R-:W-:Y:S01]  /*31e0*/  HFMA2 R4, -RZ, RZ, 0, 5.9604644775390625e-08 ;  /* 0x00000001ff047431 */ /* 0x002fe200000001ff */
[----:B------:R-:W-:Y:S01]  /*31f0*/  UPRMT UR7, UR4, 0x654, UR8 ;  /* 0x0000065404077896 */ /* 0x000fe20008000008 */
[----:B------:R-:W-:Y:S01]  /*3200*/  IMAD.MOV.U32 R6, RZ, RZ, 0xffff ;  /* 0x0000ffffff067424 */ /* 0x000fe200078e00ff */
[----:B------:R-:W-:Y:S01]  /*3210*/  PRMT R2, R2, 0x654, R3 ;  /* 0x0000065402027816 */ /* 0x000fe20000000003 */
[----:B------:R-:W-:Y:S02]  /*3220*/  IMAD.MOV.U32 R5, RZ, RZ, 0x4 ;  /* 0x00000004ff057424 */ /* 0x000fe400078e00ff */
[----:B------:R-:W-:Y:S01]  /*3230*/  IMAD.SHL.U32 R9, R11, 0x20, RZ ;  /* 0x000000200b097824 */ /* 0x000fe200078e00ff */
[----:B------:R-:W-:Y:S02]  /*3240*/  MOV R3, UR7 ;  /* 0x0000000700037c02 */ /* 0x000fe40008000f00 */
[-C--:B------:R-:W-:Y:S01]  /*3250*/  SHF.L.U32 R7, R6, R11.reuse, RZ ;  /* 0x0000000b06077219 */ /* 0x080fe200000006ff */
[----:B------:R1:W-:Y:S01]  /*3260*/  SYNCS.ARRIVE.TRANS64.RED RZ, [UR7], R5 ;  /* 0x00000005ffff79a7 */ /* 0x0003e20008000407 */
[----:B------:R-:W-:Y:S01]  /*3270*/  SHF.L.U32 R6, R4, R11, RZ ;  /* 0x0000000b04067219 */ /* 0x000fe200000006ff */
[----:B------:R1:W-:Y:S04]  /*3280*/  STS [UR37+0x140], R9 ;  /* 0x00014009ff007988 */ /* 0x0003e80008000825 */
[----:B------:R1:W-:Y:S04]  /*3290*/  STAS [R2.64], R11 ;  /* 0x0000000b02007dbd */ /* 0x0003e8000c0008ff */
[----:B------:R1:W-:Y:S04]  /*32a0*/  ATOMS.OR RZ, [UR6+0x14], R7 ;  /* 0x00001407ffff798c */ /* 0x0003e8000b000006 */
[----:B------:R1:W-:Y:S04]  /*32b0*/  ATOMS.OR RZ, [UR6+0x18], R6 ;  /* 0x00001806ffff798c */ /* 0x0003e8000b000006 */
[----:B------:R1:W-:Y:S02]  /*32c0*/  ATOMS.XOR RZ, [UR6+0x10], R4 ;  /* 0x00001004ffff798c */ /* 0x0003e4000b800006 */
.L_x_59:
[----:B------:R-:W-:Y:S05]  /*32d0*/  BSYNC B0 ;  /* 0x0000000000007941 */ /* 0x000fea0003800000 */
.L_x_58:
[----:B------:R-:W-:Y:S05]  /*32e0*/  BRA.U UP0, `(.L_x_64) ;  /* 0x00000001006c7547 */ /* 0x000fea000b800000 */
[----:B------:R-:W-:-:S03]  /*32f0*/  UMOV UR7, 0xffffffff ;  /* 0xffffffff00077882 */ /* 0x000fc60000000000 */
[----:B------:R-:W-:Y:S05]  /*3300*/  BRA.DIV UR7, `(.L_x_65) ;  /* 0x0000004a07dc7947 */ /* 0x000fea000b800000 */
[----:B------:R-:W-:-:S13]  /*3310*/  ELECT P6, URZ, PT ;  /* 0x0000000000ff782f */ /* 0x000fda00038c0000 */
.L_x_153:
[----:B------:R-:W-:Y:S05]  /*3320*/  @!P6 BRA `(.L_x_64) ;  /* 0x00000000005ce947 */ /* 0x000fea0003800000 */
[----:B-1----:R-:W1:Y:S02]  /*3330*/  LDS R3, [UR6+0x10] ;  /* 0x00001006ff037984 */ /* 0x002e640008000800 */
[----:B-1----:R-:W-:-:S04]  /*3340*/  SHF.L.U32 R3, R3, 0x1f, RZ ;  /* 0x0000001f03037819 */ /* 0x002fc800000006ff */
[----:B------:R-:W1:Y:S02]  /*3350*/  SYNCS.PHASECHK.TRANS64.TRYWAIT P0, [UR6+0x8], R3 ;  /* 0x00000803ff0075a7 */ /* 0x000e640008001106 */
[----:B-1----:R-:W-:Y:S05]  /*3360*/  @P0 BRA `(.L_x_66) ;  /* 0x0000000000080947 */ /* 0x002fea0003800000 */
[----:B------:R-:W1:Y:S02]  /*3370*/  SYNCS.PHASECHK.TRANS64.TRYWAIT P0, [UR6+0x8], R3 ;  /* 0x00000803ff0075a7 */ /* 0x000e640008001106 */
[----:B-1----:R-:W-:Y:S05]  /*3380*/  @!P0 BRA `(.L_x_67) ;  /* 0x0000004800dc8947 */ /* 0x002fea0003800000 */
.L_x_66:
[----:B------:R-:W2:Y:S01]  /*3390*/  LDS R5, [UR37+0x140] ;  /* 0x00014025ff057984 */ /* 0x000ea20008000800 */
[----:B-1----:R-:W-:Y:S02]  /*33a0*/  HFMA2 R2, -RZ, RZ, 0, 5.9604644775390625e-08 ;  /* 0x00000001ff027431 */ /* 0x002fe400000001ff */
[----:B------:R-:W-:Y:S01]  /*33b0*/  IMAD.MOV.U32 R3, RZ, RZ, 0xffff ;  /* 0x0000ffffff037424 */ /* 0x000fe200078e00ff */
[----:B------:R-:W-:Y:S01]  /*33c0*/  UPRMT UR7, UR4, 0x654, UR8 ;  /* 0x0000065404077896 */ /* 0x000fe20008000008 */
[----:B--2---:R-:W-:-:S03]  /*33d0*/  IMAD.SHL.U32 R4, R5, 0x20, RZ ;  /* 0x0000002005047824 */ /* 0x004fc600078e00ff */
[-C--:B------:R-:W-:Y:S02]  /*33e0*/  SHF.L.U32 R3, R3, R5.reuse, RZ ;  /* 0x0000000503037219 */ /* 0x080fe400000006ff */
[----:B------:R-:W-:Y:S01]  /*33f0*/  SHF.L.U32 R5, R2, R5, RZ ;  /* 0x0000000502057219 */ /* 0x000fe200000006ff */
[----:B------:R2:W-:Y:S04]  /*3400*/  STS [UR37+0x140], R4 ;  /* 0x00014004ff007988 */ /* 0x0005e80008000825 */
[----:B------:R2:W-:Y:S04]  /*3410*/  ATOMS.OR RZ, [UR6+0x14], R3 ;  /* 0x00001403ffff798c */ /* 0x0005e8000b000006 */
[----:B------:R2:W-:Y:S01]  /*3420*/  ATOMS.OR RZ, [UR6+0x18], R5 ;  /* 0x00001805ffff798c */ /* 0x0005e2000b000006 */
[----:B------:R-:W-:Y:S03]  /*3430*/  SYNCS.ARRIVE.TRANS64.RED.A1T0 RZ, [UR7], RZ ;  /* 0x000000ffffff79a7 */ /* 0x000fe60008100407 */
[----:B------:R2:W-:Y:S01]  /*3440*/  ATOMS.XOR RZ, [UR6+0x10], R2 ;  /* 0x00001002ffff798c */ /* 0x0005e2000b800006 */
[----:B------:R-:W-:Y:S05]  /*3450*/  BRA `(.L_x_64) ;  /* 0x0000000000107947 */ /* 0x000fea0003800000 */
.L_x_57:
[----:B------:R-:W-:-:S05]  /*3460*/  MOV R2, 0xffffffff ;  /* 0xffffffff00027802 */ /* 0x000fca0000000f00 */
[----:B------:R1:W-:Y:S02]  /*3470*/  STS [UR37+0x140], R2 ;  /* 0x00014002ff007988 */ /* 0x0003e40008000825 */
[----:B-1----:R-:W-:Y:S02]  /*3480*/  MOV R2, 0x34a0 ;  /* 0x000034a000027802 */ /* 0x002fe40000000f00 */
[----:B-----5:R-:W-:Y:S05]  /*3490*/  CALL.REL.NOINC `($__internal_1_$__cuda_sm10x_tcgen05_guardrail_trap_phase_invalid_during_alloc) ;  /* 0x00000050003c7944 */ /* 0x020fea0003c00000 */
.L_x_64:
[----:B------:R-:W-:Y:S05]  /*34a0*/  WARPSYNC.ALL ;  /* 0x0000000000007948 */ /* 0x000fea0003800000 */
[----:B------:R-:W3:Y:S01]  /*34b0*/  S2UR UR7, SR_CgaCtaId ;  /* 0x00000000000779c3 */ /* 0x000ee20000008800 */
[----:B------:R-:W-:Y:S01]  /*34c0*/  UMOV UR6, 0x400 ;  /* 0x0000040000067882 */ /* 0x000fe20000000000 */
[----:B------:R-:W-:-:S06]  /*34d0*/  NOP ;  /* 0x0000000000007918 */ /* 0x000fcc0000000000 */
[----:B------:R-:W-:Y:S06]  /*34e0*/  BAR.ARV 0x6, 0xa0 ;  /* 0x0182800000007b1d */ /* 0x000fec0000002000 */
[----:B------:R-:W4:Y:S01]  /*34f0*/  LDCU UR8, c[0x0][0x38c] ;  /* 0x00007180ff0877ac */ /* 0x000f220008000800 */
[----:B------:R-:W-:Y:S01]  /*3500*/  LOP3.LUT R0, R0, 0xffff, RZ, 0xc0, !PT ;  /* 0x0000ffff00007812 */ /* 0x000fe200078ec0ff */
[----:B-1----:R-:W-:Y:S01]  /*3510*/  IMAD.MOV.U32 R9, RZ, RZ, 0x1 ;  /* 0x00000001ff097424 */ /* 0x002fe200078e00ff */
[----:B------:R-:W-:Y:S01]  /*3520*/  LOP3.LUT R8, R8, 0xffff, RZ, 0xc0, !PT ;  /* 0x0000ffff08087812 */ /* 0x000fe200078ec0ff */
[----:B------:R-:W-:Y:S01]  /*3530*/  UMOV UR19, URZ ;  /* 0x000000ff00137c82 */ /* 0x000fe20008000000 */
[----:B------:R-:W-:Y:S01]  /*3540*/  R2UR UR10, R0 ;  /* 0x00000000000a72ca */ /* 0x000fe200000e0000 */
[----:B------:R-:W-:Y:S01]  /*3550*/  UMOV UR18, URZ ;  /* 0x000000ff00127c82 */ /* 0x000fe20008000000 */
[----:B------:R-:W-:Y:S01]  /*3560*/  R2UR UR11, R8 ;  /* 0x00000000080b72ca */ /* 0x000fe200000e0000 */
[----:B------:R-:W-:Y:S01]  /*3570*/  IMAD.MOV.U32 R8, RZ, RZ, RZ ;  /* 0x000000ffff087224 */ /* 0x000fe200078e00ff */
[----:B------:R-:W-:Y:S01]  /*3580*/  UMOV UR17, URZ ;  /* 0x000000ff00117c82 */ /* 0x000fe20008000000 */
[----:B---3--:R-:W-:-:S02]  /*3590*/  ULEA UR7, UR7, UR6, 0x18 ;  /* 0x0000000607077291 */ /* 0x008fc4000f8ec0ff */
[----:B------:R-:W-:Y:S02]  /*35a0*/  UISETP.NE.AND UP2, UPT, UR5, URZ, UPT ;  /* 0x000000ff0500728c */ /* 0x000fe4000bf45270 */
[----:B------:R-:W-:Y:S02]  /*35b0*/  UIADD3 UR12, UPT, UPT, UR7, 0x3300, URZ ;  /* 0x00003300070c7890 */ /* 0x000fe4000fffe0ff */
[----:B------:R-:W-:Y:S02]  /*35c0*/  UIADD3 UR13, UPT, UPT, UR7, 0x17300, URZ ;  /* 0x00017300070d7890 */ /* 0x000fe4000fffe0ff */
[----:B----4-:R-:W-:Y:S01]  /*35d0*/  UIADD3 UR8, UPT, UPT, UR8, 0x7f, URZ ;  /* 0x0000007f08087890 */ /* 0x010fe2000fffe0ff */
[----:B--2---:R-:W1:Y:S01]  /*35e0*/  LDS R2, [UR7+0x140] ;  /* 0x00014007ff027984 */ /* 0x004e620008000800 */
[----:B------:R-:W-:Y:S02]  /*35f0*/  USHF.R.U32.HI UR12, URZ, 0x4, UR12 ;  /* 0x00000004ff0c7899 */ /* 0x000fe4000801160c */
[----:B------:R-:W-:-:S02]  /*3600*/  USHF.R.S32.HI UR6, URZ, 0x1f, UR8 ;  /* 0x0000001fff067899 */ /* 0x000fc40008011408 */
[----:B------:R-:W-:Y:S02]  /*3610*/  USHF.R.U32.HI UR13, URZ, 0x4, UR13 ;  /* 0x00000004ff0d7899 */ /* 0x000fe4000801160d */
[----:B------:R-:W-:Y:S02]  /*3620*/  ULEA.HI UR6, UR6, UR8, URZ, 0x7 ;  /* 0x0000000806067291 */ /* 0x000fe4000f8f38ff */
[----:B------:R-:W-:Y:S02]  /*3630*/  ULOP3.LUT UR12, UR12, 0x3fff, URZ, 0xc0, !UPT ;  /* 0x00003fff0c0c7892 */ /* 0x000fe4000f8ec0ff */
[----:B------:R-:W-:Y:S02]  /*3640*/  USHF.R.S32.HI UR6, URZ, 0x7, UR6 ;  /* 0x00000007ff067899 */ /* 0x000fe40008011406 */
[----:B------:R-:W-:Y:S02]  /*3650*/  ULOP3.LUT UR13, UR13, 0x3fff, URZ, 0xc0, !UPT ;  /* 0x00003fff0d0d7892 */ /* 0x000fe4000f8ec0ff */
[----:B------:R-:W-:Y:S01]  /*3660*/  UISETP.LT.AND UP0, UPT, UR6, 0x1, UPT ;  /* 0x000000010600788c */ /* 0x000fe2000bf01270 */
[----:B------:R-:W-:Y:S01]  /*3670*/  UMOV UR36, 0x0 ;  /* 0x0000000000247882 */ /* 0x000fe20000000000 */
        /* <DEDUP_REMOVED lines=9> */
[----:B------:R-:W-:-:S02]  /*3710*/  ULOP3.LUT UR12, UR12, 0x10000, URZ, 0xfc, !UPT ;  /* 0x000100000c0c7892 */ /* 0x000fc4000f8efcff */
[----:B------:R-:W-:Y:S02]  /*3720*/  ULOP3.LUT UR13, UR13, 0x10000, URZ, 0xfc, !UPT ;  /* 0x000100000d0d7892 */ /* 0x000fe4000f8efcff */
[----:B------:R-:W-:Y:S01]  /*3730*/  USEL UR20, UR6, 0x1, !UP0 ;  /* 0x0000000106147887 */ /* 0x000fe2000c000000 */
[----:B------:R-:W-:Y:S01]  /*3740*/  UMOV UR26, 0x0 ;  /* 0x00000000001a7882 */ /* 0x000fe20000000000 */
[----:B------:R-:W-:Y:S01]  /*3750*/  UMOV UR27, 0x8100490 ;  /* 0x08100490001b7882 */ /* 0x000fe20000000000 */
[----:B------:R-:W-:Y:S01]  /*3760*/  UMOV UR24, 0x0 ;  /* 0x0000000000187882 */ /* 0x000fe20000000000 */
[----:B------:R-:W-:Y:S01]  /*3770*/  UMOV UR25, 0x8100490 ;  /* 0x0810049000197882 */ /* 0x000fe20000000000 */
[----:B------:R-:W-:Y:S01]  /*3780*/  UMOV UR22, 0x0 ;  /* 0x0000000000167882 */ /* 0x000fe20000000000 */
[----:B------:R-:W-:Y:S01]  /*3790*/  UMOV UR23, 0x8100490 ;  /* 0x0810049000177882 */ /* 0x000fe20000000000 */
[----:B-1----:R-:W-:Y:S02]  /*37a0*/  R2UR UR21, R2 ;  /* 0x00000000021572ca */ /* 0x002fe400000e0000 */
[----:B------:R-:W-:-:S13]  /*37b0*/  CS2R R2, SRZ ;  /* 0x0000000000027805 */ /* 0x000fda000001ff00 */
.L_x_75:
[C---:B------:R-:W-:Y:S02]  /*37c0*/  LEA R0, R8.reuse, UR7, 0x3 ;  /* 0x0000000708007c11 */ /* 0x040fe4000f8e18ff */
[----:B------:R-:W-:Y:S02]  /*37d0*/  SHF.L.U32 R5, R3, 0x1f, RZ ;  /* 0x0000001f03057819 */ /* 0x000fe400000006ff */
[----:B------:R-:W-:Y:S02]  /*37e0*/  LEA R4, R8, UR7, 0x4 ;  /* 0x0000000708047c11 */ /* 0x000fe4000f8e20ff */
[----:B------:R-:W1:Y:S02]  /*37f0*/  SYNCS.PHASECHK.TRANS64.TRYWAIT P0, [R0+URZ+0x90], R5 ;  /* 0x00009005000075a7 */ /* 0x000e6400080011ff */
[----:B-1-3--:R-:W-:Y:S05]  /*3800*/  @!P0 BRA `(.L_x_68) ;  /* 0x0000004400d48947 */ /* 0x00afea0003800000 */
.L_x_154:
[----:B-1----:R-:W1:Y:S01]  /*3810*/  LDS.128 R4, [R4+0x120] ;  /* 0x0001200004047984 */ /* 0x002e620000000c00 */
[----:B------:R-:W-:Y:S02]  /*3820*/  VIADD R0, R0, 0xa0 ;  /* 0x000000a000007836 */ /* 0x000fe40000000000 */
[----:B------:R-:W-:Y:S01]  /*3830*/  VIADD R8, R8, 0x1 ;  /* 0x0000000108087836 */ /* 0x000fe20000000000 */
[----:B------:R-:W-:Y:S01]  /*3840*/  @!PT LDS RZ, [RZ] ;  /* 0x00000000fffff984 */ /* 0x000fe20000000800 */
[----:B------:R-:W-:Y:S01]  /*3850*/  @!PT LDS RZ, [RZ] ;  /* 0x00000000fffff984 */ /* 0x000fe20000000800 */
[----:B------:R-:W-:Y:S01]  /*3860*/  @!PT LDS RZ, [RZ] ;  /* 0x00000000fffff984 */ /* 0x000fe20000000800 */
[----:B------:R-:W-:Y:S01]  /*3870*/  @!PT LDS RZ, [RZ] ;  /* 0x00000000fffff984 */ /* 0x000fe20000000800 */
[----:B------:R2:W-:Y:S06]  /*3880*/  MEMBAR.ALL.CTA ;  /* 0x0000000000007992 */ /* 0x0005ec0000008000 */
[----:B--2---:R-:W2:Y:S01]  /*3890*/  FENCE.VIEW.ASYNC.S ;  /* 0x00000000000073c6 */ /* 0x004ea20000000000 */
[----:B------:R-:W-:-:S04]  /*38a0*/  PRMT R0, RZ, 0x654, R0 ;  /* 0x00000654ff007816 */ /* 0x000fc80000000000 */
[----:B--2---:R2:W-:Y:S01]  /*38b0*/  SYNCS.ARRIVE.TRANS64.RED.A1T0 RZ, [R0+URZ], RZ ;  /* 0x000000ff00ff79a7 */ /* 0x0045e200081004ff */
[----:B-1----:R-:W-:Y:S01]  /*38c0*/  LOP3.LUT P1, RZ, R6, 0x1, RZ, 0xc0, !PT ;  /* 0x0000000106ff7812 */ /* 0x002fe2000782c0ff */
[----:B--2---:R-:W-:-:S12]  /*38d0*/  BRA.U UP2, `(.L_x_69) ;  /* 0x0000000502587547 */ /* 0x004fd8000b800000 */
[----:B------:R-:W1:Y:S01]  /*38e0*/  LDCU UR8, c[0x0][0x38c] ;  /* 0x00007180ff0877ac */ /* 0x000e620008000800 */
[----:B------:R-:W-:Y:S02]  /*38f0*/  PLOP3.LUT P2, PT, PT, PT, PT, 0x80, 0x8 ;  /* 0x000000000008781c */ /* 0x000fe40003f4f070 */
[----:B------:R-:W-:Y:S01]  /*3900*/  SHF.L.U32 R5, R9, 0x1f, RZ ;  /* 0x0000001f09057819 */ /* 0x000fe200000006ff */
[----:B-1----:R-:W-:Y:S02]  /*3910*/  UISETP.GE.AND UP0, UPT, UR8, 0x1, UPT ;  /* 0x000000010800788c */ /* 0x002fe4000bf06270 */
[----:B------:R-:W-:-:S04]  /*3920*/  ULEA UR8, UR19, UR7, 0x3 ;  /* 0x0000000713087291 */ /* 0x000fc8000f8e18ff */
[----:B------:R-:W-:-:S05]  /*3930*/  PLOP3.LUT P0, PT, PT, PT, UP0, 0x80, 0x8 ;  /* 0x000000000008781c */ /* 0x000fca0003f0f008 */
[----:B------:R-:W-:-:S08]  /*3940*/  @UP0 ULEA UR9, UR18, UR7, 0x3 ;  /* 0x0000000712090291 */ /* 0x000fd0000f8e18ff */
[----:B------:R-:W-:-:S04]  /*3950*/  @P0 SHF.L.U32 R0, R2, 0x1f, RZ ;  /* 0x0000001f02000819 */ /* 0x000fc800000006ff */
[----:B------:R1:W2:Y:S01]  /*3960*/  @P0 SYNCS.PHASECHK.TRANS64.TRYWAIT P2, [UR9], R0 ;  /* 0x00000000ff0005a7 */ /* 0x0002a20008041109 */
[----:B------:R-:W-:Y:S01]  /*3970*/  ULEA UR9, UR19, UR21, 0x5 ;  /* 0x0000001513097291 */ /* 0x000fe2000f8e28ff */
[----:B------:R-:W3:Y:S02]  /*3980*/  SYNCS.PHASECHK.TRANS64.TRYWAIT P0, [UR8+0xd0], R5 ;  /* 0x0000d005ff0075a7 */ /* 0x000ee40008001108 */
[----:B-123--:R-:W-:Y:S09]  /*3990*/  @!P0 BRA `(.L_x_70) ;  /* 0x0000004400848947 */ /* 0x00eff20003800000 */
.L_x_156:
[----:B------:R-:W-:Y:S01]  /*39a0*/  UMOV UR16, UR17 ;  /* 0x0000001100107c82 */ /* 0x000fe20008000000 */
[----:B------:R-:W-:Y:S05]  /*39b0*/  BRA.U !UP0, `(.L_x_71) ;  /* 0x0000000508107547 */ /* 0x000fea000b800000 */
[----:B------:R-:W-:Y:S02]  /*39c0*/  UIADD3 UR16, UPT, UPT, UR20, UR17, URZ ;  /* 0x0000001114107290 */ /* 0x000fe4000fffe0ff */
[----:B------:R-:W-:Y:S01]  /*39d0*/  UPLOP3.LUT UP3, UPT, UPT, UPT, UPT, 0x40, 0x4 ;  /* 0x000000000004789c */ /* 0x000fe20003f6e870 */
[----:B------:R-:W-:Y:S01]  /*39e0*/  UMOV UR15, UR6 ;  /* 0x00000006000f7c82 */ /* 0x000fe20008000000 */
[----:B------:R-:W-:-:S09]  /*39f0*/  UMOV UR58, UR18 ;  /* 0x00000012003a7c82 */ /* 0x000fd20008000000 */
.L_x_74:
[----:B--2---:R-:W-:Y:S01]  /*3a00*/  ULEA UR14, UR58, UR7, 0x3 ;  /* 0x000000073a0e7291 */ /* 0x004fe2000f8e18ff */
[----:B---3--:R-:W-:Y:S11]  /*3a10*/  @P2 BRA `(.L_x_72) ;  /* 0x00000000000c2947 */ /* 0x008ff60003800000 */
[----:B-1----:R-:W-:Y:S04]  /*3a20*/  SHF.L.U32 R5, R2, 0x1f, RZ ;  /* 0x0000001f02057819 */ /* 0x002fe800000006ff */
[----:B------:R-:W1:Y:S02]  /*3a30*/  SYNCS.PHASECHK.TRANS64.TRYWAIT P0, [UR14], R5 ;  /* 0x00000005ff0075a7 */ /* 0x000e64000800110e */
[----:B-1----:R-:W-:Y:S05]  /*3a40*/  @!P0 BRA `(.L_x_73) ;  /* 0x0000004400708947 */ /* 0x002fea0003800000 */
.L_x_72:
[----:B------:R-:W-:Y:S01]  /*3a50*/  UISETP.NE.AND UP0, UPT, UR15, 0x1, UPT ;  /* 0x000000010f00788c */ /* 0x000fe2000bf05270 */
[----:B------:R-:W-:Y:S01]  /*3a60*/  PLOP3.LUT P2, PT, PT, PT, PT, 0x80, 0x8 ;  /* 0x000000000008781c */ /* 0x000fe20003f4f070 */
[----:B------:R-:W-:Y:S02]  /*3a70*/  UIADD3 UR18, UPT, UPT, UR58, 0x1, URZ ;  /* 0x000000013a127890 */ /* 0x000fe4000fffe0ff */
[----:B------:R-:W-:Y:S02]  /*3a80*/  ULEA UR68, UR58, UR13, 0x9 ;  /* 0x0000000d3a447291 */ /* 0x000fe4000f8e48ff */
[----:B------:R-:W-:Y:S01]  /*3a90*/  UISETP.NE.AND UP1, UPT, UR18, 0x5, UPT ;  /* 0x000000051200788c */ /* 0x000fe2000bf25270 */
[----:B------:R-:W-:Y:S01]  /*3aa0*/  PLOP3.LUT P0, PT, PT, PT, UP0, 0x80, 0x8 ;  /* 0x000000000008781c */ /* 0x000fe20003f0f008 */
[----:B------:R-:W-:Y:S02]  /*3ab0*/  ULEA UR66, UR58, UR12, 0xa ;  /* 0x0000000c3a427291 */ /* 0x000fe4000f8e50ff */
[----:B------:R-:W-:Y:S02]  /*3ac0*/  USEL UR39, URZ, 0x1, UP1 ;  /* 0x00000001ff277887 */ /* 0x000fe40008800000 */
[----:B------:R-:W-:Y:S02]  /*3ad0*/  USEL UR18, UR18, URZ, UP1 ;  /* 0x000000ff12127287 */ /* 0x000fe40008800000 */
[----:B------:R-:W-:Y:S02]  /*3ae0*/  UIADD3 UR64, UPT, UPT, UR68, 0x2, URZ ;  /* 0x0000000244407890 */ /* 0x000fe4000fffe0ff */
[----:B------:R-:W-:Y:S01]  /*3af0*/  @UP0 ULEA UR38, UR18, UR7, 0x3 ;  /* 0x0000000712260291 */ /* 0x000fe2000f8e18ff */
[----:B------:R-:W-:Y:S01]  /*3b00*/  LOP3.LUT R2, R2, UR39, RZ, 0x3c, !PT ;  /* 0x0000002702027c12 */ /* 0x000fe2000f8e3cff */
[----:B------:R-:W-:Y:S02]  /*3b10*/  UIADD3 UR62, UPT, UPT, UR66, 0x2, URZ ;  /* 0x00000002423e7890 */ /* 0x000fe4000fffe0ff */
[----:B------:R-:W-:Y:S01]  /*3b20*/  UIADD3 UR60, UPT, UPT, UR68, 0x4, URZ ;  /* 0x00000004443c7890 */ /* 0x000fe2000fffe0ff */
[----:B-1----:R-:W-:Y:S01]  /*3b30*/  @P0 SHF.L.U32 R0, R2, 0x1f, RZ ;  /* 0x0000001f02000819 */ /* 0x002fe200000006ff */
[----:B------:R-:W-:Y:S02]  /*3b40*/  UIADD3 UR58, UPT, UPT, UR66, 0x4, URZ ;  /* 0x00000004423a7890 */ /* 0x000fe4000fffe0ff */
[----:B------:R-:W-:Y:S01]  /*3b50*/  UIADD3 UR56, UPT, UPT, UR68, 0x6, URZ ;  /* 0x0000000644387890 */ /* 0x000fe2000fffe0ff */
[----:B------:R2:W3:Y:S01]  /*3b60*/  @P0 SYNCS.PHASECHK.TRANS64.TRYWAIT P2, [UR38], R0 ;  /* 0x00000000ff0005a7 */ /* 0x0004e20008041126 */
[----:B------:R-:W-:Y:S02]  /*3b70*/  UIADD3 UR54, UPT, UPT, UR66, 0x6, URZ ;  /* 0x0000000642367890 */ /* 0x000fe4000fffe0ff */
        /* <DEDUP_REMOVED lines=10> */
[----:B------:R-:W-:Y:S02]  /*3c20*/  UIADD3 UR15, UPT, UPT, UR15, -0x1, URZ ;  /* 0xffffffff0f0f7890 */ /* 0x000fe4000fffe0ff */
[----:B------:R-:W-:Y:S01]  /*3c30*/  UISETP.NE.AND UP0, UPT, UR17, UR16, UPT ;  /* 0x000000101100728c */ /* 0x000fe2000bf05270 */
[----:B------:R-:W-:Y:S01]  /*3c40*/  UMOV UR69, 0x40004040 ;  /* 0x4000404000457882 */ /* 0x000fe20000000000 */
[----:B------:R-:W-:Y:S01]  /*3c50*/  UMOV UR67, 0x40004040 ;  /* 0x4000404000437882 */ /* 0x000fe20000000000 */
[----:B------:R-:W-:Y:S01]  /*3c60*/  UMOV UR65, 0x40004040 ;  /* 0x4000404000417882 */ /* 0x000fe20000000000 */
[----:B------:R-:W-:Y:S01]  /*3c70*/  UTCHMMA.2CTA gdesc[UR66], gdesc[UR68], tmem[UR9], tmem[UR36], idesc[UR37], UP3 ;  /* 0x00ff2444420075ea */ /* 0x000fe20009a00009 */
[----:B------:R-:W-:Y:S01]  /*3c80*/  UPLOP3.LUT UP3, UPT, UPT, UPT, UPT, 0x80, 0x8 ;  /* 0x000000000008789c */ /* 0x000fe20003f6f070 */
[----:B------:R-:W-:Y:S01]  /*3c90*/  UMOV UR63, 0x40004040 ;  /* 0x40004040003f7882 */ /* 0x000fe20000000000 */
[----:B------:R-:W-:Y:S01]  /*3ca0*/  UMOV UR61, 0x40004040 ;  /* 0x40004040003d7882 */ /* 0x000fe20000000000 */
[----:B------:R-:W-:Y:S01]  /*3cb0*/  UTCHMMA.2CTA gdesc[UR62], gdesc[UR64], tmem[UR9], tmem[UR34], idesc[UR35], UPT ;  /* 0x00ff22403e0075ea */ /* 0x000fe2000ba00009 */
[----:B------:R-:W-:Y:S01]  /*3cc0*/  UMOV UR59, 0x40004040 ;  /* 0x40004040003b7882 */ /* 0x000fe20000000000 */
[----:B------:R-:W-:Y:S01]  /*3cd0*/  UMOV UR57, 0x40004040 ;  /* 0x4000404000397882 */ /* 0x000fe20000000000 */
[----:B------:R1:W-:Y:S01]  /*3ce0*/  UTCHMMA.2CTA gdesc[UR58], gdesc[UR60], tmem[UR9], tmem[UR32], idesc[UR33], UPT ;  /* 0x00ff203c3a0075ea */ /* 0x0003e2000ba00009 */
        /* <DEDUP_REMOVED lines=11> */
[----:B------:R-:W-:Y:S01]  /*3da0*/  UMOV UR39, 0x40004040 ;  /* 0x4000404000277882 */ /* 0x000fe20000000000 */
[----:B------:R2:W-:Y:S01]  /*3db0*/  UTCHMMA.2CTA gdesc[UR42], gdesc[UR44], tmem[UR9], tmem[UR24], idesc[UR25], UPT ;  /* 0x00ff182c2a0075ea */ /* 0x0005e2000ba00009 */
[----:B------:R2:W-:Y:S01]  /*3dc0*/  UTCHMMA.2CTA gdesc[UR38], gdesc[UR40], tmem[UR9], tmem[UR22], idesc[UR23], UPT ;  /* 0x00ff1628260075ea */ /* 0x0005e2000ba00009 */
[----:B------:R2:W-:Y:S01]  /*3dd0*/  UTCBAR.2CTA.MULTICAST [UR14], URZ, UR11 ;  /* 0x000000ff0e0073e9 */ /* 0x0005e2000820080b */
[----:B-1----:R-:W-:Y:S01]  /*3de0*/  UMOV UR58, UR18 ;  /* 0x00000012003a7c82 */ /* 0x002fe20008000000 */
[----:B------:R-:W-:Y:S05]  /*3df0*/  BRA.U UP0, `(.L_x_74) ;  /* 0xfffffffd00007547 */ /* 0x000fea000b83ffff */
.L_x_71:
[----:B------:R-:W-:Y:S01]  /*3e00*/  UIADD3 UR8, UPT, UPT, UR8, 0xb0, URZ ;  /* 0x000000b008087890 */ /* 0x000fe2000fffe0ff */
[----:B------:R-:W-:-:S08]  /*3e10*/  UMOV UR17, UR16 ;  /* 0x0000001000117c82 */ /* 0x000fd00008000000 */
[----:B------:R4:W-:Y:S01]  /*3e20*/  UTCBAR.2CTA.MULTICAST [UR8], URZ, UR10 ;  /* 0x000000ff080073e9 */ /* 0x0009e2000820080a */
[----:B------:R-:W-:Y:S02]  /*3e30*/  NOP ;  /* 0x0000000000007918 */ /* 0x000fe40000000000 */
.L_x_69:
[----:B------:R-:W-:Y:S01]  /*3e40*/  UIADD3 UR19, UPT, UPT, UR19, 0x1, URZ ;  /* 0x0000000113137890 */ /* 0x000fe2000fffe0ff */
[----:B------:R-:W-:-:S03]  /*3e50*/  ISETP.NE.AND P0, PT, R8, 0x2, PT ;  /* 0x000000020800780c */ /* 0x000fc60003f05270 */
[----:B------:R-:W-:Y:S01]  /*3e60*/  UISETP.NE.AND UP0, UPT, UR19, 0x4, UPT ;  /* 0x000000041300788c */ /* 0x000fe2000bf05270 */
[----:B-12---:R-:W-:Y:S02]  /*3e70*/  SEL R0, RZ, 0x1, P0 ;  /* 0x00000001ff007807 */ /* 0x006fe40000000000 */
[----:B------:R-:W-:Y:S01]  /*3e80*/  SEL R8, R8, RZ, P0 ;  /* 0x000000ff08087207 */ /* 0x000fe20000000000 */
[----:B----4-:R-:W-:Y:S01]  /*3e90*/  USEL UR8, URZ, 0x1, UP0 ;  /* 0x00000001ff087887 */ /* 0x010fe20008000000 */
[----:B------:R-:W-:Y:S01]  /*3ea0*/  LOP3.LUT R3, R3, R0, RZ, 0x3c, !PT ;  /* 0x0000000003037212 */ /* 0x000fe200078e3cff */
[----:B------:R-:W-:-:S04]  /*3eb0*/  USEL UR19, UR19, URZ, UP0 ;  /* 0x000000ff13137287 */ /* 0x000fc80008000000 */
[----:B------:R-:W-:Y:S01]  /*3ec0*/  LOP3.LUT R9, R9, UR8, RZ, 0x3c, !PT ;  /* 0x0000000809097c12 */ /* 0x000fe2000f8e3cff */
[----:B------:R-:W-:Y:S07]  /*3ed0*/  @P1 BRA `(.L_x_75) ;  /* 0xfffffff800381947 */ /* 0x000fee000383ffff */
[----:B------:R-:W1:Y:S01]  /*3ee0*/  S2UR UR6, SR_CgaCtaId ;  /* 0x00000000000679c3 */ /* 0x000e620000008800 */
[----:B------:R-:W-:Y:S01]  /*3ef0*/  ELECT P0, URZ, PT ;  /* 0x0000000000ff782f */ /* 0x000fe20003800000 */
[----:B------:R-:W-:Y:S01]  /*3f00*/  HFMA2 R0, -RZ, RZ, 0, 5.9604644775390625e-08 ;  /* 0x00000001ff007431 */ /* 0x000fe200000001ff */
[----:B------:R-:W-:-:S05]  /*3f10*/  UMOV UR8, 0x40 ;  /* 0x0000004000087882 */ /* 0x000fca0000000000 */
[----:B------:R-:W-:Y:S01]  /*3f20*/  UVIRTCOUNT.DEALLOC.SMPOOL 0x80 ;  /* 0x000000800000784c */ /* 0x000fe20000000000 */
[----:B------:R-:W-:Y:S02]  /*3f30*/  UISETP.NE.AND UP0, UPT, UR5, URZ, UPT ;  /* 0x000000ff0500728c */ /* 0x000fe4000bf05270 */
[----:B-1----:R-:W-:-:S09]  /*3f40*/  ULEA UR6, UR6, UR8, 0x18 ;  /* 0x0000000806067291 */ /* 0x002fd2000f8ec0ff */
[----:B------:R1:W-:Y:S01]  /*3f50*/  @P0 STS.U8 [UR6+0x1c], R0 ;  /* 0x00001c00ff000988 */ /* 0x0003e20008000006 */
[----:B------:R-:W-:Y:S05]  /*3f60*/  BRA.U UP0, `(.L_x_76) ;  /* 0x0000000100a07547 */ /* 0x000fea000b800000 */
[----:B------:R-:W-:Y:S01]  /*3f70*/  UIADD3 UR5, UPT, UPT, UR7, 0xd0, URZ ;  /* 0x000000d007057890 */ /* 0x000fe2000fffe0ff */
[----:B------:R-:W-:-:S03]  /*3f80*/  SHF.L.U32 R3, R9, 0x1f, RZ ;  /* 0x0000001f09037819 */ /* 0x000fc600000006ff */
[----:B------:R-:W-:-:S09]  /*3f90*/  ULEA UR8, UR19, UR5, 0x3 ;  /* 0x0000000513087291 */ /* 0x000fd2000f8e18ff */
[----:B------:R-:W2:Y:S02]  /*3fa0*/  SYNCS.PHASECHK.TRANS64.TRYWAIT P0, [UR8], R3 ;  /* 0x00000003ff0075a7 */ /* 0x000ea40008001108 */
[----:B--2---:R-:W-:Y:S05]  /*3fb0*/  @!P0 BRA `(.L_x_77) ;  /* 0x00000040002c8947 */ /* 0x004fea0003800000 */
.L_x_159:
        /* <DEDUP_REMOVED lines=9> */
.L_x_161:
        /* <DEDUP_REMOVED lines=9> */
.L_x_163:
[----:B------:R-:W-:-:S04]  /*40e0*/  UIADD3 UR9, UPT, UPT, UR9, 0x1, URZ ;  /* 0x0000000109097890 */ /* 0x000fc8000fffe0ff */
[----:B------:R-:W-:-:S04]  /*40f0*/  UISETP.NE.AND UP1, UPT, UR9, 0x4, UPT ;  /* 0x000000040900788c */ /* 0x000fc8000bf25270 */
[----:B------:R-:W-:Y:S02]  /*4100*/  USEL UR8, URZ, 0x1, UP1 ;  /* 0x00000001ff087887 */ /* 0x000fe40008800000 */
[----:B------:R-:W-:-:S04]  /*4110*/  USEL UR9, UR9, URZ, UP1 ;  /* 0x000000ff09097287 */ /* 0x000fc80008800000 */
[----:B------:R-:W-:Y:S01]  /*4120*/  ULEA UR9, UR9, UR5, 0x3 ;  /* 0x0000000509097291 */ /* 0x000fe2000f8e18ff */
[----:B-1----:R-:W-:-:S04]  /*4130*/  LOP3.LUT R3, R2, UR8, RZ, 0x3c, !PT ;  /* 0x0000000802037c12 */ /* 0x002fc8000f8e3cff */
[----:B------:R-:W-:Y:S01]  /*4140*/  SHF.L.U32 R3, R3, 0x1f, RZ ;  /* 0x0000001f03037819 */ /* 0x000fe200000006ff */
[----:B------:R-:W-:-:S04]  /*4150*/  IMAD.U32 R0, RZ, RZ, UR9 ;  /* 0x00000009ff007e24 */ /* 0x000fc8000f8e00ff */
[----:B------:R1:W2:Y:S03]  /*4160*/  SYNCS.PHASECHK.TRANS64.TRYWAIT P0, [R0+URZ], R3 ;  /* 0x00000003000075a7 */ /* 0x0002a600080011ff */
[----:B--2---:R-:W-:Y:S05]  /*4170*/  @!P0 NANOSLEEP.SYNCS 0x989680 ;  /* 0x009896800000895d */ /* 0x004fea0003900000 */
[----:B------:R-:W2:Y:S02]  /*4180*/  @!P0 SYNCS.PHASECHK.TRANS64 P0, [R0+URZ], R3 ;  /* 0x00000003000085a7 */ /* 0x000ea400080010ff */
[----:B--2---:R-:W-:Y:S05]  /*4190*/  @P0 BRA `(.L_x_80) ;  /* 0x0000000000200947 */ /* 0x004fea0003800000 */
.L_x_81:
[----:B--2---:R2:W4:Y:S02]  /*41a0*/  SYNCS.PHASECHK.TRANS64.TRYWAIT P0, [R0+URZ], R3 ;  /* 0x00000003000075a7 */ /* 0x00452400080011ff */
[----:B----4-:R-:W-:Y:S05]  /*41b0*/  @!P0 NANOSLEEP.SYNCS 0x989680 ;  /* 0x009896800000895d */ /* 0x010fea0003900000 */
[----:B------:R-:W4:Y:S02]  /*41c0*/  @!P0 SYNCS.PHASECHK.TRANS64 P0, [R0+URZ], R3 ;  /* 0x00000003000085a7 */ /* 0x000f2400080010ff */
[----:B----4-:R-:W-:Y:S05]  /*41d0*/  @!P0 BRA `(.L_x_81) ;  /* 0xfffffffc00f08947 */ /* 0x010fea000383ffff */
[----:B------:R-:W-:Y:S05]  /*41e0*/  BRA `(.L_x_80) ;  /* 0x00000000000c7947 */ /* 0x000fea0003800000 */
.L_x_76:
[----:B------:R-:W-:-:S04]  /*41f0*/  UIADD3 UR5, UPT, UPT, UR7, 0x110, URZ ;  /* 0x0000011007057890 */ /* 0x000fc8000fffe0ff */
[----:B------:R-:W-:-:S09]  /*4200*/  UPRMT UR5, UR4, 0x654, UR5 ;  /* 0x0000065404057896 */ /* 0x000fd20008000005 */
[----:B------:R-:W-:Y:S03]  /*4210*/  SYNCS.ARRIVE.TRANS64.RED.A1T0 RZ, [UR5], RZ ;  /* 0x000000ffffff79a7 */ /* 0x000fe60008100405 */
.L_x_80:
[----:B-12---:R-:W-:Y:S01]  /*4220*/  SHF.L.U32 R3, RZ, 0x1f, RZ ;  /* 0x0000001fff037819 */ /* 0x006fe200000006ff */
[----:B------:R-:W-:Y:S01]  /*4230*/  UIADD3 UR5, UPT, UPT, UR7, 0x110, URZ ;  /* 0x0000011007057890 */ /* 0x000fe2000fffe0ff */
[----:B------:R-:W-:Y:S02]  /*4240*/  PLOP3.LUT P0, PT, PT, PT, UP0, 0x80, 0x8 ;  /* 0x000000000008781c */ /* 0x000fe40003f0f008 */
[----:B------:R-:W1:Y:S02]  /*4250*/  SYNCS.PHASECHK.TRANS64.TRYWAIT P1, [UR7+0x110], R3 ;  /* 0x00011003ff0075a7 */ /* 0x000e640008021107 */
[----:B-1----:R-:W-:Y:S09]  /*4260*/  @!P1 BRA `(.L_x_82) ;  /* 0x0000003c00c89947 */ /* 0x002ff20003800000 */
.L_x_165:
[----:B------:R-:W-:Y:S01]  /*4270*/  @!UP0 UPRMT UR5, UR4, 0x654, UR5 ;  /* 0x0000065404058896 */ /* 0x000fe20008000005 */
[----:B------:R-:W-:Y:S02]  /*4280*/  UMOV UR8, 0xffff ;  /* 0x0000ffff00087882 */ /* 0x000fe40000000000 */
[----:B------:R-:W-:-:S06]  /*4290*/  UMOV UR4, 0x1 ;  /* 0x0000000100047882 */ /* 0x000fcc0000000000 */
[----:B------:R-:W-:Y:S01]  /*42a0*/  @!P0 SYNCS.ARRIVE.TRANS64.RED.A1T0 RZ, [UR5], RZ ;  /* 0x000000ffffff89a7 */ /* 0x000fe20008100405 */
[----:B------:R-:W-:Y:S01]  /*42b0*/  NOP ;  /* 0x0000000000007918 */ /* 0x000fe20000000000 */
[----:B-1----:R-:W1:Y:S01]  /*42c0*/  LDS R0, [UR6+0x14] ;  /* 0x00001406ff007984 */ /* 0x002e620008000800 */
[----:B------:R-:W-:-:S04]  /*42d0*/  ULOP3.LUT UR5, UR21, 0xffff, URZ, 0xc0, !UPT ;  /* 0x0000ffff15057892 */ /* 0x000fc8000f8ec0ff */
[----:B------:R-:W-:-:S04]  /*42e0*/  USHF.R.U32.HI UR5, URZ, 0x5, UR5 ;  /* 0x00000005ff057899 */ /* 0x000fc80008011605 */
[----:B------:R-:W-:Y:S02]  /*42f0*/  USHF.L.U32 UR8, UR8, UR5, URZ ;  /* 0x0000000508087299 */ /* 0x000fe400080006ff */
[----:B------:R-:W-:-:S04]  /*4300*/  USHF.L.U32 UR4, UR4, UR5, URZ ;  /* 0x0000000504047299 */ /* 0x000fc800080006ff */
[----:B-1----:R-:W-:-:S04]  /*4310*/  LOP3.LUT R0, R0, UR8, RZ, 0xc0, !PT ;  /* 0x0000000800007c12 */ /* 0x002fc8000f8ec0ff */
[----:B------:R-:W-:-:S13]  /*4320*/  ISETP.NE.AND P0, PT, R0, UR8, PT ;  /* 0x0000000800007c0c */ /* 0x000fda000bf05270 */
[----:B------:R-:W-:Y:S05]  /*4330*/  @P0 BRA `(.L_x_83) ;  /* 0x0000000000580947 */ /* 0x000fea0003800000 */
[----:B------:R-:W1:Y:S02]  /*4340*/  LDS R0, [UR6+0x18] ;  /* 0x00001806ff007984 */ /* 0x000e640008000800 */
[----:B-1----:R-:W-:-:S04]  /*4350*/  LOP3.LUT R0, R0, UR4, RZ, 0xc0, !PT ;  /* 0x0000000400007c12 */ /* 0x002fc8000f8ec0ff */
[----:B------:R-:W-:-:S13]  /*4360*/  ISETP.NE.AND P0, PT, R0, UR4, PT ;  /* 0x0000000400007c0c */ /* 0x000fda000bf05270 */
[----:B------:R-:W-:Y:S05]  /*4370*/  @P0 BRA `(.L_x_84) ;  /* 0x00000000003c0947 */ /* 0x000fea0003800000 */
[----:B------:R-:W1:Y:S01]  /*4380*/  S2R R2, SR_LANEID ;  /* 0x0000000000027919 */ /* 0x000e620000000000 */
[----:B------:R-:W-:Y:S01]  /*4390*/  ULOP3.LUT UR8, URZ, UR8, URZ, 0x33, !UPT ;  /* 0x00000008ff087292 */ /* 0x000fe2000f8e33ff */
[----:B------:R-:W-:Y:S01]  /*43a0*/  LOP3.LUT R4, RZ, UR4, RZ, 0x33, !PT ;  /* 0x00000004ff047c12 */ /* 0x000fe2000f8e33ff */
[----:B------:R-:W-:Y:S02]  /*43b0*/  VOTEU.ANY UR7, UPT, PT ;  /* 0x0000000000077886 */ /* 0x000fe400038e0100 */
[----:B------:R-:W-:Y:S01]  /*43c0*/  UFLO.U32 UR7, UR7 ;  /* 0x00000007000772bd */ /* 0x000fe200080e0000 */
[----:B------:R-:W2:Y:S01]  /*43d0*/  REDUX UR4, R4 ;  /* 0x00000000040473c4 */ /* 0x000ea20000000000 */
[----:B------:R-:W-:-:S06]  /*43e0*/  IMAD.U32 R0, RZ, RZ, UR8 ;  /* 0x00000008ff007e24 */ /* 0x000fcc000f8e00ff */
[----:B------:R4:W-:Y:S01]  /*43f0*/  UTCATOMSWS.AND URZ, UR8 ;  /* 0x0000000800ff79e3 */ /* 0x0009e20008000000 */
[----:B------:R-:W3:Y:S01]  /*4400*/  REDUX UR5, R0 ;  /* 0x00000000000573c4 */ /* 0x000ee20000000000 */
[----:B-1----:R-:W-:Y:S01]  /*4410*/  ISETP.EQ.U32.AND P0, PT, R2, UR7, PT ;  /* 0x0000000702007c0c */ /* 0x002fe2000bf02070 */
[----:B--2---:R-:W-:Y:S01]  /*4420*/  IMAD.U32 R2, RZ, RZ, UR4 ;  /* 0x00000004ff027e24 */ /* 0x004fe2000f8e00ff */
[----:B---3--:R-:W-:-:S11]  /*4430*/  MOV R3, UR5 ;  /* 0x0000000500037c02 */ /* 0x008fd60008000f00 */
[----:B------:R4:W-:Y:S04]  /*4440*/  @P0 ATOMS.AND RZ, [UR6+0x14], R3 ;  /* 0x00001403ffff098c */ /* 0x0009e8000a800006 */
[----:B------:R4:W-:Y:S01]  /*4450*/  @P0 ATOMS.AND RZ, [UR6+0x18], R2 ;  /* 0x00001802ffff098c */ /* 0x0009e2000a800006 */
[----:B------:R-:W-:Y:S05]  /*4460*/  BRA `(.L_x_85) ;  /* 0x0000000000147947 */ /* 0x000fea0003800000 */
.L_x_84:
[----:B------:R-:W-:Y:S02]  /*4470*/  MOV R2, 0x4490 ;  /* 0x0000449000027802 */ /* 0x000fe40000000f00 */
[----:B---3-5:R-:W-:Y:S05]  /*4480*/  CALL.REL.NOINC `($__internal_0_$__cuda_sm10x_tcgen05_guardrail_trap_col_being_dealloced_not_returned_by_alloc) ;  /* 0x0000004000347944 */ /* 0x028fea0003c00000 */
[----:B------:R-:W-:Y:S05]  /*4490*/  BRA `(.L_x_85) ;  /* 0x0000000000087947 */ /* 0x000fea0003800000 */
.L_x_83:
[----:B------:R-:W-:Y:S02]  /*44a0*/  MOV R2, 0x44c0 ;  /* 0x000044c000027802 */ /* 0x000fe40000000f00 */
[----:B---3-5:R-:W-:Y:S05]  /*44b0*/  CALL.REL.NOINC `($__internal_2_$__cuda_sm10x_tcgen05_guardrail_trap_unallocated_columns_being_dealloced) ;  /* 0x0000004000407944 */ /* 0x028fea0003c00000 */
.L_x_85:
[----:B------:R-:W-:Y:S01]  /*44c0*/  NOP ;  /* 0x0000000000007918 */ /* 0x000fe20000000000 */
[----:B----4-:R-:W-:Y:S05]  /*44d0*/  EXIT ;  /* 0x000000000000794d */ /* 0x010fea0003800000 */
.L_x_56:
[----:B------:R-:W-:-:S09]  /*44e0*/  UISETP.NE.OR UP5, UPT, UR10, 0x3, !UP5 ;  /* 0x000000030a00788c */ /* 0x000fd2000efa5670 */
[----:B------:R-:W-:Y:S05]  /*44f0*/  BRA.U UP5, `(.L_x_86) ;  /* 0x0000000d05e87547 */ /* 0x000fea000b800000 */
[----:B------:R-:W1:Y:S01]  /*4500*/  LDC R0, c[0x0][0xb30] ;  /* 0x0002cc00ff007b82 */ /* 0x000e620000000800 */
[----:B------:R-:W2:Y:S01]  /*4510*/  LDCU.64 UR8, c[0x0][0x888] ;  /* 0x00011100ff0877ac */ /* 0x000ea20008000a00 */
[----:B------:R-:W-:Y:S02]  /*4520*/  HFMA2 R25, -RZ, RZ, 0, 0 ;  /* 0x00000000ff197431 */ /* 0x000fe400000001ff */
[----:B------:R-:W-:Y:S01]  /*4530*/  IMAD.MOV.U32 R34, RZ, RZ, 0x1 ;  /* 0x00000001ff227424 */ /* 0x000fe200078e00ff */
[----:B------:R-:W-:Y:S01]  /*4540*/  MOV R23, 0x1000 ;  /* 0x0000100000177802 */ /* 0x000fe20000000f00 */
[----:B------:R-:W3:Y:S01]  /*4550*/  LDCU.64 UR4, c[0x0][0x890] ;  /* 0x00011200ff0477ac */ /* 0x000ee20008000a00 */
[----:B------:R-:W-:Y:S01]  /*4560*/  IMAD.MOV.U32 R27, RZ, RZ, RZ ;  /* 0x000000ffff1b7224 */ /* 0x000fe200078e00ff */
[----:B------:R-:W4:Y:S01]  /*4570*/  LDC R19, c[0x0][0x370] ;  /* 0x0000dc00ff137b82 */ /* 0x000f220000000800 */
[----:B------:R-:W-:Y:S01]  /*4580*/  UMOV UR6, 0x400 ;  /* 0x0000040000067882 */ /* 0x000fe20000000000 */
[----:B------:R-:W-:-:S02]  /*4590*/  UPLOP3.LUT UP1, UPT, UPT, UPT, UPT, 0x40, 0x4 ;  /* 0x000000000004789c */ /* 0x000fc40003f2e870 */
[----:B------:R-:W-:Y:S01]  /*45a0*/  ULEA UR6, UR37, UR6, 0x18 ;  /* 0x0000000625067291 */ /* 0x000fe2000f8ec0ff */
[----:B------:R-:W-:-:S03]  /*45b0*/  UMOV UR13, URZ ;  /* 0x000000ff000d7c82 */ /* 0x000fc60008000000 */
[----:B------:R-:W4:Y:S01]  /*45c0*/  LDC R2, c[0x0][0xb0c] ;  /* 0x0002c300ff027b82 */ /* 0x000f220000000800 */
[----:B--2---:R-:W-:Y:S02]  /*45d0*/  UISETP.NE.U32.AND UP4, UPT, UR8, URZ, UPT ;  /* 0x000000ff0800728c */ /* 0x004fe4000bf85070 */
[----:B---3--:R-:W-:-:S05]  /*45e0*/  UISETP.NE.U32.AND UP5, UPT, UR4, URZ, UPT ;  /* 0x000000ff0400728c */ /* 0x008fca000bfa5070 */
[----:B------:R-:W2:Y:S01]  /*45f0*/  LDC R18, c[0x0][0xb20] ;  /* 0x0002c800ff127b82 */ /* 0x000ea20000000800 */
[----:B-1----:R-:W-:Y:S01]  /*4600*/  ISETP.NE.AND P1, PT, R0, 0x1, PT ;  /* 0x000000010000780c */ /* 0x002fe20003f25270 */
[----:B------:R-:W-:Y:S02]  /*4610*/  UISETP.NE.AND.EX UP4, UPT, UR9, URZ, UPT, UP4 ;  /* 0x000000ff0900728c */ /* 0x000fe4000bf85340 */
[----:B------:R-:W-:-:S04]  /*4620*/  UISETP.NE.AND.EX UP5, UPT, UR5, URZ, UPT, UP5 ;  /* 0x000000ff0500728c */ /* 0x000fc8000bfa5350 */
[----:B-----5:R-:W1:Y:S08]  /*4630*/  LDC.64 R32, c[0x0][0x348] ;  /* 0x0000d200ff207b82 */ /* 0x020e700000000a00 */
[----:B------:R-:W3:Y:S08]  /*4640*/  LDC.64 R16, c[0x0][0xb10] ;  /* 0x0002c400ff107b82 */ /* 0x000ef00000000a00 */
[----:B------:R-:W1:Y:S08]  /*4650*/  LDC.64 R6, c[0x0][0xb18] ;  /* 0x0002c600ff067b82 */ /* 0x000e700000000a00 */
[----:B------:R-:W1:Y:S08]  /*4660*/  LDC.64 R4, c[0x0][0xb28] ;  /* 0x0002ca00ff047b82 */ /* 0x000e700000000a00 */
[----:B--2-4-:R-:W1:Y:S02]  /*4670*/  LDC R22, c[0x0][0x374] ;  /* 0x0000dd00ff167b82 */ /* 0x014e640000000800 */
.L_x_95:
[----:B------:R-:W-:Y:S02]  /*4680*/  LEA R0, R27, UR6, 0x3 ;  /* 0x000000061b007c11 */ /* 0x000fe4000f8e18ff */
[----:B------:R-:W-:Y:S02]  /*4690*/  SHF.L.U32 R3, R25, 0x1f, RZ ;  /* 0x0000001f19037819 */ /* 0x000fe400000006ff */
[----:B------:R-:W-:Y:S02]  /*46a0*/  LEA R28, R27, UR6, 0x4 ;  /* 0x000000061b1c7c11 */ /* 0x000fe4000f8e20ff */
[----:B--2---:R-:W2:Y:S02]  /*46b0*/  SYNCS.PHASECHK.TRANS64.TRYWAIT P0, [R0+URZ+0x90], R3 ;  /* 0x00009003000075a7 */ /* 0x004ea400080011ff */
[----:B--2---:R-:W-:Y:S05]  /*46c0*/  @!P0 BRA `(.L_x_87) ;  /* 0x0000003800c88947 */ /* 0x004fea0003800000 */
.L_x_166:
[----:B------:R-:W-:Y:S01]  /*46d0*/  ISETP.GE.AND P0, PT, R26, 0x1, PT ;  /* 0x000000011a00780c */ /* 0x000fe20003f06270 */
[----:B------:R-:W4:Y:S01]  /*46e0*/  LDS.128 R28, [R28+0x120] ;  /* 0x000120001c1c7984 */ /* 0x000f220000000c00 */
[----:B--2---:R-:W-:Y:S01]  /*46f0*/  VIADD R0, R0, 0xa0 ;  /* 0x000000a000007836 */ /* 0x004fe20000000000 */
[----:B------:R-:W-:Y:S01]  /*4700*/  @!PT LDS RZ, [RZ] ;  /* 0x00000000fffff984 */ /* 0x000fe20000000800 */
[----:B------:R-:W-:Y:S01]  /*4710*/  @!PT LDS RZ, [RZ] ;  /* 0x00000000fffff984 */ /* 0x000fe20000000800 */
[----:B------:R-:W-:Y:S01]  /*4720*/  @!PT LDS RZ, [RZ] ;  /* 0x00000000fffff984 */ /* 0x000fe20000000800 */
[----:B------:R-:W-:Y:S01]  /*4730*/  @!PT LDS RZ, [RZ] ;  /* 0x00000000fffff984 */ /* 0x000fe20000000800 */
[----:B------:R2:W-:Y:S06]  /*4740*/  MEMBAR.ALL.CTA ;  /* 0x0000000000007992 */ /* 0x0005ec0000008000 */
[----:B--2---:R-:W2:Y:S01]  /*4750*/  FENCE.VIEW.ASYNC.S ;  /* 0x00000000000073c6 */ /* 0x004ea20000000000 */
[----:B------:R-:W-:Y:S04]  /*4760*/  PRMT R0, RZ, 0x654, R0 ;  /* 0x00000654ff007816 */ /* 0x000fe80000000000 */
[----:B--2---:R2:W-:Y:S01]  /*4770*/  SYNCS.ARRIVE.TRANS64.RED.A1T0 RZ, [R0+URZ], RZ ;  /* 0x000000ff00ff79a7 */ /* 0x0045e200081004ff */
[----:B----4-:R-:W-:Y:S11]  /*4780*/  LOP3.LUT P3, RZ, R30, 0x1, RZ, 0xc0, !PT ;  /* 0x000000011eff7812 */ /* 0x010ff6000786c0ff */
[----:B------:R-:W-:Y:S02]  /*4790*/  @!UPT UIADD3 URZ, UPT, UPT, URZ, URZ, URZ ;  /* 0x000000fffffff290 */ /* 0x000fe4000fffe0ff */
[----:B------:R-:W-:Y:S02]  /*47a0*/  @P3 MOV R13, R28 ;  /* 0x0000001c000d3202 */ /* 0x000fe40000000f00 */
[----:B------:R-:W-:Y:S01]  /*47b0*/  @P3 LOP3.LUT R8, R29, 0xffff, RZ, 0xc0, !PT ;  /* 0x0000ffff1d083812 */ /* 0x000fe200078ec0ff */
[----:B--2---:R-:W-:Y:S06]  /*47c0*/  @!P0 BRA `(.L_x_88) ;  /* 0x0000000000a48947 */ /* 0x004fec0003800000 */
[----:B-1----:R-:W-:Y:S01]  /*47d0*/  IMAD.HI.U32 R37, R22, R7, RZ ;  /* 0x0000000716257227 */ /* 0x002fe200078e00ff */
[----:B------:R-:W-:Y:S02]  /*47e0*/  ISETP.NE.AND P0, PT, R6, 0x1, PT ;  /* 0x000000010600780c */ /* 0x000fe40003f05270 */
[----:B------:R-:W-:Y:S01]  /*47f0*/  ISETP.NE.AND P2, PT, R26, 0x1, PT ;  /* 0x000000011a00780c */ /* 0x000fe20003f45270 */
[----:B---3--:R-:W-:Y:S01]  /*4800*/  IMAD.HI.U32 R36, R19, R16, RZ ;  /* 0x0000001013247227 */ /* 0x008fe200078e00ff */
[----:B------:R-:W-:Y:S02]  /*4810*/  SHF.R.U32.HI R37, RZ, R18, R37 ;  /* 0x00000012ff257219 */ /* 0x000fe40000011625 */
[----:B------:R-:W-:Y:S01]  /*4820*/  ISETP.NE.AND P4, PT, R2, 0x1, PT ;  /* 0x000000010200780c */ /* 0x000fe20003f85270 */
[----:B------:R-:W-:Y:S01]  /*4830*/  IMAD.HI.U32 R38, R13, R16, RZ ;  /* 0x000000100d267227 */ /* 0x000fe200078e00ff */
[----:B------:R-:W-:Y:S02]  /*4840*/  SHF.R.U32.HI R36, RZ, R17, R36 ;  /* 0x00000011ff247219 */ /* 0x000fe40000011624 */
[----:B------:R-:W-:Y:S01]  /*4850*/  SEL R3, R22, R37, !P0 ;  /* 0x0000002516037207 */ /* 0x000fe20004000000 */
[C---:B------:R-:W-:Y:S01]  /*4860*/  IMAD.HI.U32 R37, R8.reuse, R7, RZ ;  /* 0x0000000708257227 */ /* 0x040fe200078e00ff */
[----:B------:R-:W-:Y:S02]  /*4870*/  SEL R11, R19, R36, !P4 ;  /* 0x00000024130b7207 */ /* 0x000fe40006000000 */
[----:B------:R-:W-:Y:S01]  /*4880*/  SHF.R.U32.HI R38, RZ, R17, R38 ;  /* 0x00000011ff267219 */ /* 0x000fe20000011626 */
[----:B------:R-:W-:Y:S01]  /*4890*/  IMAD.HI.U32 R40, R3, R4, RZ ;  /* 0x0000000403287227 */ /* 0x000fe200078e00ff */
[----:B------:R-:W-:Y:S03]  /*48a0*/  SHF.R.U32.HI R37, RZ, R18, R37 ;  /* 0x00000012ff257219 */ /* 0x000fe60000011625 */
[----:B------:R-:W-:Y:S01]  /*48b0*/  IMAD.HI.U32 R36, R11, R4, RZ ;  /* 0x000000040b247227 */ /* 0x000fe200078e00ff */
[----:B------:R-:W-:Y:S02]  /*48c0*/  @P2 SHF.R.U32.HI R3, RZ, R5, R40 ;  /* 0x00000005ff032219 */ /* 0x000fe40000011628 */
[----:B------:R-:W-:Y:S02]  /*48d0*/  SEL R9, R8, R37, !P0 ;  /* 0x0000002508097207 */ /* 0x000fe40004000000 */
[----:B------:R-:W-:Y:S01]  /*48e0*/  @P2 SHF.R.U32.HI R11, RZ, R5, R36 ;  /* 0x00000005ff0b2219 */ /* 0x000fe20000011624 */
[C---:B------:R-:W-:Y:S01]  /*48f0*/  IMAD R10, R26.reuse, R3, RZ ;  /* 0x000000031a0a7224 */ /* 0x040fe200078e02ff */
[----:B------:R-:W-:Y:S01]  /*4900*/  SEL R3, R13, R38, !P4 ;  /* 0x000000260d037207 */ /* 0x000fe20006000000 */
[C---:B------:R-:W-:Y:S03]  /*4910*/  IMAD.HI.U32 R14, R9.reuse, R4, RZ ;  /* 0x00000004090e7227 */ /* 0x040fe600078e00ff */
[----:B------:R-:W-:Y:S01]  /*4920*/  ISETP.GE.AND P0, PT, R9, R10, PT ;  /* 0x0000000a0900720c */ /* 0x000fe20003f06270 */
[C---:B------:R-:W-:Y:S01]  /*4930*/  IMAD R12, R26.reuse, R11, RZ ;  /* 0x0000000b1a0c7224 */ /* 0x040fe200078e02ff */
[-C--:B------:R-:W-:Y:S04]  /*4940*/  SHF.R.U32.HI R14, RZ, R5.reuse, R14 ;  /* 0x00000005ff0e7219 */ /* 0x080fe8000001160e */
[----:B------:R-:W-:Y:S02]  /*4950*/  ISETP.GE.OR P0, PT, R3, R12, P0 ;  /* 0x0000000c0300720c */ /* 0x000fe40000706670 */
[----:B------:R-:W-:Y:S05]  /*4960*/  SEL R15, R9, R14, !P2 ;  /* 0x0000000e090f7207 */ /* 0x000fea0005000000 */
[----:B------:R-:W-:Y:S04]  /*4970*/  IMAD.MOV R14, RZ, RZ, -R15 ;  /* 0x000000ffff0e7224 */ /* 0x000fe800078e0a0f */
[----:B------:R-:W-:Y:S02]  /*4980*/  IMAD R14, R26, R14, R9 ;  /* 0x0000000e1a0e7224 */ /* 0x000fe400078e0209 */
[C---:B------:R-:W-:Y:S05]  /*4990*/  @!P0 IMAD.HI.U32 R10, R3.reuse, R4, RZ ;  /* 0x00000004030a8227 */ /* 0x040fea00078e00ff */
[----:B------:R-:W-:Y:S04]  /*49a0*/  @!P0 SHF.R.U32.HI R10, RZ, R5, R10 ;  /* 0x00000005ff0a8219 */ /* 0x000fe8000001160a */
[----:B------:R-:W-:Y:S01]  /*49b0*/  @!P0 SEL R0, R3, R10, !P2 ;  /* 0x0000000a03008207 */ /* 0x000fe20005000000 */
[----:B------:R-:W-:Y:S03]  /*49c0*/  IMAD.MOV R10, RZ, RZ, -R3 ;  /* 0x000000ffff0a7224 */ /* 0x000fe600078e0a03 */
[----:B------:R-:W-:Y:S01]  /*49d0*/  @!P0 IADD3 R15, PT, PT, R15, -R0, RZ ;  /* 0x800000000f0f8210 */ /* 0x000fe20007ffe0ff */
[----:B------:R-:W-:Y:S01]  /*49e0*/  @!P0 IMAD R0, R11, R14, R0 ;  /* 0x0000000e0b008224 */ /* 0x000fe200078e0200 */
[----:B------:R-:W-:Y:S01]  /*49f0*/  IADD3 R11, PT, PT, -R9, RZ, RZ ;  /* 0x000000ff090b7210 */ /* 0x000fe20007ffe1ff */
[----:B------:R-:W-:Y:S02]  /*4a00*/  IMAD R13, R2, R10, R13 ;  /* 0x0000000a020d7224 */ /* 0x000fe400078e020d */
[----:B------:R-:W-:Y:S02]  /*4a10*/  @!P0 IMAD R9, R15, R26, R3 ;  /* 0x0000001a0f098224 */ /* 0x000fe400078e0203 */
[----:B------:R-:W-:Y:S02]  /*4a20*/  @!P0 IMAD.MOV.U32 R3, RZ, RZ, R0 ;  /* 0x000000ffff038224 */ /* 0x000fe400078e0000 */
[----:B------:R-:W-:Y:S02]  /*4a30*/  IMAD R8, R6, R11, R8 ;  /* 0x0000000b06087224 */ /* 0x000fe400078e0208 */
[----:B------:R-:W-:Y:S02]  /*4a40*/  IMAD R13, R3, R2, R13 ;  /* 0x00000002030d7224 */ /* 0x000fe400078e020d */
[----:B------:R-:W-:Y:S02]  /*4a50*/  IMAD R8, R9, R6, R8 ;  /* 0x0000000609087224 */ /* 0x000fe400078e0208 */
.L_x_88:
[----:B------:R-:W-:Y:S05]  /*4a60*/  BRA.U UP1, `(.L_x_89) ;  /* 0x0000000101107547 */ /* 0x000fea000b800000 */
[----:B------:R-:W-:Y:S04]  /*4a70*/  MOV R0, UR7 ;  /* 0x0000000700007c02 */ /* 0x000fe80008000f00 */
[----:B------:R-:W-:Y:S04]  /*4a80*/  SHF.L.U32 R3, R0, 0x1f, RZ ;  /* 0x0000001f00037819 */ /* 0x000fe800000006ff */
[----:B------:R-:W2:Y:S02]  /*4a90*/  SYNCS.PHASECHK.TRANS64.TRYWAIT P0, [UR6+0x88], R3 ;  /* 0x00008803ff0075a7 */ /* 0x000ea40008001106 */
[----:B--2---:R-:W-:Y:S05]  /*4aa0*/  @!P0 BRA `(.L_x_90) ;  /* 0x0000003400e48947 */ /* 0x004fea0003800000 */
.L_x_89:
[----:B------:R-:W-:Y:S02]  /*4ab0*/  R2UR UR27, R21 ;  /* 0x00000000151b72ca */ /* 0x000fe400000e0000 */
[----:B------:R-:W-:Y:S02]  /*4ac0*/  R2UR UR26, R20 ;  /* 0x00000000141a72ca */ /* 0x000fe400000e0000 */
[----:B------:R-:W-:Y:S04]  /*4ad0*/  ISETP.NE.U32.AND P2, PT, RZ, UR4, PT ;  /* 0x00000004ff007c0c */ /* 0x000fe8000bf45070 */
[----:B------:R-:W-:Y:S05]  /*4ae0*/  ISETP.NE.AND.EX P2, PT, RZ, UR5, PT, P2 ;  /* 0x00000005ff007c0c */ /* 0x000fea000bf45320 */
[----:B------:R-:W-:Y:S02]  /*4af0*/  USHF.L.U32 UR27, UR27, 0x6, URZ ;  /* 0x000000061b1b7899 */ /* 0x000fe400080006ff */
[----:B------:R-:W-:Y:S01]  /*4b00*/  USHF.L.U32 UR26, UR26, 0x6, URZ ;  /* 0x000000061a1a7899 */ /* 0x000fe200080006ff */
[----:B------:R-:W-:Y:S11]  /*4b10*/  BRA.U !UP5, `(.L_x_91) ;  /* 0x000000010d347547 */ /* 0x000ff6000b800000 */
[----:B------:R-:W-:Y:S01]  /*4b20*/  UPLOP3.LUT UP0, UPT, UPT, UPT, UP4, 0x80, 0x8 ;  /* 0x000000000008789c */ /* 0x000fe20003f0f040 */
[----:B--2---:R-:W-:Y:S02]  /*4b30*/  HFMA2 R0, -RZ, RZ, 0, 5.9604644775390625e-08 ;  /* 0x00000001ff007431 */ /* 0x004fe400000001ff */
[----:B------:R-:W-:Y:S03]  /*4b40*/  IMAD.MOV.U32 R59, RZ, RZ, 0x1 ;  /* 0x00000001ff3b7424 */ /* 0x000fe600078e00ff */
[----:B------:R-:W-:Y:S05]  /*4b50*/  PLOP3.LUT P0, PT, PT, PT, UP0, 0x80, 0x8 ;  /* 0x000000000008781c */ /* 0x000fea0003f0f008 */
[----:B------:R-:W2:Y:S01]  /*4b60*/  @UP0 LDCU.64 UR10, c[0x0][0x888] ;  /* 0x00011100ff0a07ac */ /* 0x000ea20008000a00 */
[----:B------:R-:W-:Y:S07]  /*4b70*/  @UP0 UIMAD UR8, UR36, UR4, URZ ;  /* 0x00000004240802a4 */ /* 0x000fee000f8e02ff */
[----:B------:R-:W-:Y:S01]  /*4b80*/  @!P0 PRMT R59, R0, 0x7610, R59 ;  /* 0x00007610003b8816 */ /* 0x000fe2000000003b */
[----:B--2---:R-:W-:Y:S03]  /*4b90*/  @UP0 UIMAD.WIDE UR10, UR8, 0x4, UR10 ;  /* 0x00000004080a08a5 */ /* 0x004fe6000f8e020a */
[----:B------:R-:W2:Y:S03]  /*4ba0*/  @!UP0 LDCU UR8, c[0x0][0x880] ;  /* 0x00011000ff0887ac */ /* 0x000ea60008000800 */
[----:B------:R-:W-:Y:S01]  /*4bb0*/  IMAD.U32 R10, RZ, RZ, UR10 ;  /* 0x0000000aff0a7e24 */ /* 0x000fe2000f8e00ff */
[----:B------:R-:W-:Y:S05]  /*4bc0*/  MOV R11, UR11 ;  /* 0x0000000b000b7c02 */ /* 0x000fea0008000f00 */
[----:B------:R4:W5:Y:S02]  /*4bd0*/  @P0 LDG.E R35, desc[UR46][R10.64] ;  /* 0x0000002e0a230981 */ /* 0x000964000c1e1900 */
[----:B--2-4-:R-:W-:Y:S07]  /*4be0*/  @!P0 IMAD.U32 R35, RZ, RZ, UR8 ;  /* 0x00000008ff238e24 */ /* 0x014fee000f8e00ff */
.L_x_91:
[----:B-----5:R-:W-:Y:S01]  /*4bf0*/  @!P2 FSETP.EQ.AND P0, PT, R35, RZ, PT ;  /* 0x000000ff2300a20b */ /* 0x020fe20003f02000 */
[----:B------:R-:W-:Y:S01]  /*4c00*/  @!UPT UIADD3 URZ, UPT, UPT, URZ, URZ, URZ ;  /* 0x000000fffffff290 */ /* 0x000fe2000fffe0ff */
[----:B------:R-:W-:Y:S11]  /*4c10*/  @!P2 BRA `(.L_x_92) ;  /* 0x000000000014a947 */ /* 0x000ff60003800000 */
[----:B------:R-:W-:Y:S02]  /*4c20*/  LOP3.LUT P2, RZ, R59, 0xff, RZ, 0xc0, !PT ;  /* 0x000000ff3bff7812 */ /* 0x000fe4000784c0ff */
[----:B------:R-:W-:Y:S04]  /*4c30*/  PLOP3.LUT P0, PT, PT, PT, UP0, 0x80, 0x8 ;  /* 0x000000000008781c */ /* 0x000fe80003f0f008 */
[----:B------:R-:W-:Y:S07]  /*4c40*/  PLOP3.LUT P0, PT, P0, PT, PT, 0x8, 0x80 ;  /* 0x000000000080781c */ /* 0x000fee000070e170 */
[----:B------:R-:W-:Y:S11]  /*4c50*/  @P2 FSETP.EQ.AND P0, PT, R35, RZ, PT ;  /* 0x000000ff2300220b */ /* 0x000ff60003f02000 */
[----:B------:R-:W-:Y:S02]  /*4c60*/  @!UPT UIADD3 URZ, UPT, UPT, URZ, URZ, URZ ;  /* 0x000000fffffff290 */ /* 0x000fe4000fffe0ff */
.L_x_92:
[----:B------:R-:W-:Y:S01]  /*4c70*/  ULEA UR15, UR13, UR6, 0x3 ;  /* 0x000000060d0f7291 */ /* 0x000fe2000f8e18ff */
[----:B--2---:R-:W-:Y:S02]  /*4c80*/  SHF.L.U32 R3, R34, 0x1f, RZ ;  /* 0x0000001f22037819 */ /* 0x004fe400000006ff */
[----:B------:R-:W-:Y:S04]  /*4c90*/  ELECT P4, URZ, PT ;  /* 0x0000000000ff782f */ /* 0x000fe80003880000 */
[----:B------:R-:W-:Y:S02]  /*4ca0*/  PLOP3.LUT P4, PT, P0, P4, PT, 0xf2, 0x2f ;  /* 0x00000000002f781c */ /* 0x000fe40000789e72 */
[----:B------:R-:W2:Y:S11]  /*4cb0*/  SYNCS.PHASECHK.TRANS64.TRYWAIT P2, [UR15+0x68], R3 ;  /* 0x00006803ff0075a7 */ /* 0x000eb6000804110f */
[----:B-1----:R-:W-:Y:S05]  /*4cc0*/  @!P4 IADD3 R20, P0, PT, R32, 0x580, RZ ;  /* 0x000005802014c810 */ /* 0x002fea0007f1e0ff */
[----:B------:R-:W-:Y:S01]  /*4cd0*/  @!P4 IMAD.X R12, RZ, RZ, R33, P0 ;  /* 0x000000ffff0cc224 */ /* 0x000fe200000e0621 */
[----:B--2---:R-:W-:Y:S07]  /*4ce0*/  @!P2 BRA `(.L_x_93) ;  /* 0x00000034006ca947 */ /* 0x004fee0003800000 */
.L_x_169:
[----:B------:R-:W2:Y:S01]  /*4cf0*/  LDC.64 R14, c[0x0][0xb10] ;  /* 0x0002c400ff0e7b82 */ /* 0x000ea20000000a00 */
[----:B------:R-:W-:Y:S01]  /*4d00*/  @!P4 R2UR UR8, R12 ;  /* 0x000000000c08c2ca */ /* 0x000fe200000e0000 */
[----:B------:R-:W-:Y:S01]  /*4d10*/  VOTEU.ALL UP3, P4 ;  /* 0x0000000000ff7886 */ /* 0x000fe20002060000 */
[----:B------:R-:W-:Y:S01]  /*4d20*/  @!P4 R2UR UR9, R20 ;  /* 0x000000001409c2ca */ /* 0x000fe200000e0000 */
[----:B------:R-:W-:Y:S01]  /*4d30*/  UIADD3 UR25, UPT, UPT, UR15, 0x50, URZ ;  /* 0x000000500f197890 */ /* 0x000fe2000fffe0ff */
[----:B------:R-:W-:Y:S03]  /*4d40*/  @P3 SHF.R.U32.HI R24, RZ, 0x10, R29 ;  /* 0x00000010ff183819 */ /* 0x000fe6000001161d */
[----:B------:R-:W4:Y:S01]  /*4d50*/  LDC.64 R10, c[0x0][0xb18] ;  /* 0x0002c600ff0a7b82 */ /* 0x000f220000000a00 */
[----:B------:R-:W-:Y:S01]  /*4d60*/  UIADD3 UR14, UPT, UPT, UR13, 0x1, URZ ;  /* 0x000000010d0e7890 */ /* 0x000fe2000fffe0ff */
[----:B------:R-:W-:Y:S01]  /*4d70*/  VIADD R27, R27, 0x1 ;  /* 0x000000011b1b7836 */ /* 0x000fe20000000000 */
[----:B------:R-:W-:Y:S01]  /*4d80*/  VOTEU.ALL UP2, P4 ;  /* 0x0000000000ff7886 */ /* 0x000fe20002040000 */
[----:B------:R-:W-:Y:S01]  /*4d90*/  UMOV UR18, 0x0 ;  /* 0x0000000000127882 */ /* 0x000fe20000000000 */
[----:B------:R-:W-:Y:S03]  /*4da0*/  UISETP.NE.AND UP6, UPT, UR14, 0x3, UPT ;  /* 0x000000030e00788c */ /* 0x000fe6000bfc5270 */
[----:B-1----:R-:W1:Y:S01]  /*4db0*/  @!P1 LDC R0, c[0x0][0xb20] ;  /* 0x0002c800ff009b82 */ /* 0x002e620000000800 */
[----:B------:R-:W-:Y:S01]  /*4dc0*/  UMOV UR19, 0x10000000 ;  /* 0x1000000000137882 */ /* 0x000fe20000000000 */
[----:B------:R-:W-:Y:S01]  /*4dd0*/  IMAD.U32 R21, RZ, RZ, UR8 ;  /* 0x00000008ff157e24 */ /* 0x000fe2000f8e00ff */
[----:B------:R-:W-:Y:S05]  /*4de0*/  @!UP3 ULEA UR8, UR13, UR6, 0xc ;  /* 0x000000060d08b291 */ /* 0x000fea000f8e60ff */
[----:B------:R-:W5:Y:S01]  /*4df0*/  @!P1 LDC R3, c[0x0][0xb0c] ;  /* 0x0002c300ff039b82 */ /* 0x000f620000000800 */
[----:B------:R-:W-:Y:S01]  /*4e00*/  IMAD.U32 R20, RZ, RZ, UR9 ;  /* 0x00000009ff147e24 */ /* 0x000fe2000f8e00ff */
[----:B------:R-:W-:Y:S01]  /*4e10*/  UMOV UR28, UR36 ;  /* 0x00000024001c7c82 */ /* 0x000fe20008000000 */
[----:B------:R-:W-:Y:S01]  /*4e20*/  @!P4 R2UR UR21, R21 ;  /* 0x000000001515c2ca */ /* 0x000fe200000e0000 */
[----:B------:R-:W-:Y:S02]  /*4e30*/  @!UP3 UIADD3 UR24, UPT, UPT, UR8, 0x200, URZ ;  /* 0x000002000818b890 */ /* 0x000fe4000fffe0ff */
[----:B------:R-:W-:Y:S01]  /*4e40*/  @!P4 R2UR UR20, R20 ;  /* 0x000000001414c2ca */ /* 0x000fe200000e0000 */
[----:B------:R-:W-:Y:S01]  /*4e50*/  @!UP3 UIADD3 UR10, UPT, UPT, UR26, 0x20, URZ ;  /* 0x000000201a0ab890 */ /* 0x000fe2000fffe0ff */
[----:B------:R-:W-:Y:S01]  /*4e60*/  @!P4 IMAD.MOV.U32 R20, RZ, RZ, 0x1000 ;  /* 0x00001000ff14c424 */ /* 0x000fe200078e00ff */
[----:B------:R-:W-:Y:S02]  /*4e70*/  @!UP3 UIADD3 UR8, UPT, UPT, UR8, 0xa00, URZ ;  /* 0x00000a000808b890 */ /* 0x000fe4000fffe0ff */
[----:B------:R-:W-:Y:S01]  /*4e80*/  USEL UR9, URZ, 0x1, UP6 ;  /* 0x00000001ff097887 */ /* 0x000fe2000b000000 */
[----:B------:R-:W-:Y:S01]  /*4e90*/  VOTEU.ALL UP1, P4 ;  /* 0x0000000000ff7886 */ /* 0x000fe20002020000 */
[----:B------:R-:W-:Y:S01]  /*4ea0*/  UMOV UR11, UR27 ;  /* 0x0000001b000b7c82 */ /* 0x000fe20008000000 */
[----:B------:R-:W-:Y:S01]  /*4eb0*/  UMOV UR12, UR36 ;  /* 0x00000024000c7c82 */ /* 0x000fe20008000000 */
[----:B------:R-:W-:Y:S02]  /*4ec0*/  UPRMT UR16, UR37, 0x654, UR25 ;  /* 0x0000065425107896 */ /* 0x000fe40008000019 */
[----:B------:R-:W-:Y:S01]  /*4ed0*/  LOP3.LUT R34, R34, UR9, RZ, 0x3c, !PT ;  /* 0x0000000922227c12 */ /* 0x000fe2000f8e3cff */
[----:B------:R-:W-:Y:S01]  /*4ee0*/  UMOV UR9, UR25 ;  /* 0x0000001900097c82 */ /* 0x000fe20008000000 */
[----:B------:R1:W-:Y:S01]  /*4ef0*/  @!UP2 UTMALDG.3D [UR24], [UR20], desc[UR18] ;  /* 0x000012181400a5b4 */ /* 0x0003e20008011000 */
[----:B------:R-:W-:Y:S01]  /*4f00*/  USEL UR14, UR14, URZ, UP6 ;  /* 0x000000ff0e0e7287 */ /* 0x000fe2000b000000 */
[----:B------:R-:W-:Y:S03]  /*4f10*/  SHF.L.U32 R12, R34, 0x1f, RZ ;  /* 0x0000001f220c7819 */ /* 0x000fe600000006ff */
[----:B------:R-:W-:Y:S01]  /*4f20*/  ULEA UR13, UR14, UR6, 0x3 ;  /* 0x000000060e0d7291 */ /* 0x000fe2000f8e18ff */
[----:B--2---:R-:W-:Y:S01]  /*4f30*/  @!P1 IMAD.HI.U32 R14, R13, R14, RZ ;  /* 0x0000000e0d0e9227 */ /* 0x004fe200078e00ff */
[----:B----4-:R-:W-:Y:S01]  /*4f40*/  @!P1 ISETP.NE.AND P0, PT, R10, 0x1, PT ;  /* 0x000000010a00980c */ /* 0x010fe20003f05270 */
[----:B------:R2:W-:Y:S01]  /*4f50*/  @!UP1 UTMALDG.3D [UR8], [UR20], desc[UR18] ;  /* 0x00001208140095b4 */ /* 0x0005e20008011000 */
[----:B------:R2:W-:Y:S01]  /*4f60*/  @!P4 SYNCS.ARRIVE.TRANS64.RED.A0TR RZ, [UR15+0x50], R20 ;  /* 0x00005014ffffc9a7 */ /* 0x0005e2000830040f */
[C---:B------:R-:W-:Y:S01]  /*4f70*/  @!P1 IMAD.HI.U32 R11, R8.reuse, R11, RZ ;  /* 0x0000000b080b9227 */ /* 0x040fe200078e00ff */
[----:B------:R-:W-:Y:S02]  /*4f80*/  @!P1 SHF.R.U32.HI R14, RZ, R15, R14 ;  /* 0x0000000fff0e9219 */ /* 0x000fe4000001160e */
[----:B-----5:R-:W-:Y:S02]  /*4f90*/  @!P1 ISETP.NE.AND P2, PT, R3, 0x1, PT ;  /* 0x000000010300980c */ /* 0x020fe40003f45270 */
[----:B-1----:R-:W-:Y:S02]  /*4fa0*/  @!P1 SHF.R.U32.HI R9, RZ, R0, R11 ;  /* 0x00000000ff099219 */ /* 0x002fe4000001160b */
[----:B------:R-:W-:Y:S02]  /*4fb0*/  @!P1 SEL R14, R13, R14, !P2 ;  /* 0x0000000e0d0e9207 */ /* 0x000fe40005000000 */
[----:B------:R-:W-:Y:S05]  /*4fc0*/  @!P1 SEL R9, R8, R9, !P0 ;  /* 0x0000000908099207 */ /* 0x000fea0004000000 */
[----:B------:R-:W-:Y:S01]  /*4fd0*/  @!P1 IMAD.IADD R0, R9, 0x1, -R14 ;  /* 0x0000000109009824 */ /* 0x000fe200078e0a0e */
[----:B------:R-:W-:Y:S01]  /*4fe0*/  SYNCS.ARRIVE.TRANS64.RED.A1T0 RZ, [UR16], RZ ;  /* 0x000000ffffff79a7 */ /* 0x000fe20008100410 */
[----:B------:R-:W-:Y:S02]  /*4ff0*/  @!P1 IMAD.IADD R9, R14, 0x1, -R9 ;  /* 0x000000010e099824 */ /* 0x000fe400078e0a09 */
[----:B------:R-:W-:Y:S02]  /*5000*/  @!P1 IMAD R13, R0, R3, R13 ;  /* 0x00000003000d9224 */ /* 0x000fe400078e020d */
[----:B------:R-:W-:Y:S01]  /*5010*/  @!P1 IMAD R8, R9, R10, R8 ;  /* 0x0000000a09089224 */ /* 0x000fe200078e0208 */
[----:B------:R-:W1:Y:S02]  /*5020*/  SYNCS.PHASECHK.TRANS64.TRYWAIT P5, [UR13+0x68], R12 ;  /* 0x0000680cff0075a7 */ /* 0x000e6400080a110d */
[----:B-12---:R-:W-:Y:S05]  /*5030*/  @!P5 BRA `(.L_x_94) ;  /* 0x0000003000b0d947 */ /* 0x006fea0003800000 */
.L_x_171:
[----:B------:R-:W-:Y:S01]  /*5040*/  UIADD3 UR17, UPT, UPT, UR13, 0x50, URZ ;  /* 0x000000500d117890 */ /* 0x000fe2000fffe0ff */
[----:B-1----:R-:W-:Y:S01]  /*5050*/  @!P4 IADD3 R3, P0, PT, R32, 0x580, RZ ;  /* 0x000005802003c810 */ /* 0x002fe20007f1e0ff */
[----:B------:R-:W-:Y:S01]  /*5060*/  VOTEU.ALL UP2, P4 ;  /* 0x0000000000ff7886 */ /* 0x000fe20002040000 */
[----:B------:R-:W-:Y:S01]  /*5070*/  UMOV UR22, 0x0 ;  /* 0x0000000000167882 */ /* 0x000fe20000000000 */
[----:B------:R-:W-:Y:S01]  /*5080*/  UPRMT UR15, UR37, 0x654, UR17 ;  /* 0x00000654250f7896 */ /* 0x000fe20008000011 */
[----:B------:R-:W-:Y:S01]  /*5090*/  @!P4 R2UR UR9, R3 ;  /* 0x000000000309c2ca */ /* 0x000fe200000e0000 */
[----:B------:R-:W-:Y:S01]  /*50a0*/  @!P4 IMAD.X R0, RZ, RZ, R33, P0 ;  /* 0x000000ffff00c224 */ /* 0x000fe200000e0621 */
[----:B------:R-:W-:Y:S01]  /*50b0*/  UMOV UR23, 0x10000000 ;  /* 0x1000000000177882 */ /* 0x000fe20000000000 */
[----:B------:R-:W-:Y:S01]  /*50c0*/  UMOV UR19, UR27 ;  /* 0x0000001b00137c82 */ /* 0x000fe20008000000 */
[----:B------:R-:W-:Y:S01]  /*50d0*/  UMOV UR20, UR36 ;  /* 0x0000002400147c82 */ /* 0x000fe20008000000 */
[----:B------:R-:W-:Y:S01]  /*50e0*/  UMOV UR11, UR27 ;  /* 0x0000001b000b7c82 */ /* 0x000fe20008000000 */
[----:B------:R-:W-:Y:S01]  /*50f0*/  @!P4 R2UR UR8, R0 ;  /* 0x000000000008c2ca */ /* 0x000fe200000e0000 */
[----:B------:R-:W-:Y:S01]  /*5100*/  UMOV UR12, UR36 ;  /* 0x00000024000c7c82 */ /* 0x000fe20008000000 */
[----:B------:R-:W-:Y:S01]  /*5110*/  VOTEU.ALL UP1, P4 ;  /* 0x0000000000ff7886 */ /* 0x000fe20002020000 */
[----:B------:R-:W-:Y:S01]  /*5120*/  @P3 R2UR UR36, R24 ;  /* 0x00000000182432ca */ /* 0x000fe200000e0000 */
[----:B------:R-:W-:Y:S01]  /*5130*/  IMAD.IADD R20, R8, 0x1, R58 ;  /* 0x0000000108147824 */ /* 0x000fe200078e023a */
[----:B------:R-:W-:Y:S01]  /*5140*/  ISETP.NE.AND P0, PT, R27, 0x2, PT ;  /* 0x000000021b00780c */ /* 0x000fe20003f05270 */
[----:B------:R-:W-:Y:S01]  /*5150*/  IMAD.IADD R21, R13, 0x1, R60 ;  /* 0x000000010d157824 */ /* 0x000fe200078e023c */
[----:B------:R-:W-:Y:S01]  /*5160*/  @!UP1 UIADD3 UR18, UPT, UPT, UR26, 0x10, URZ ;  /* 0x000000101a129890 */ /* 0x000fe2000fffe0ff */
[----:B------:R-:W-:Y:S01]  /*5170*/  IMAD.U32 R10, RZ, RZ, UR9 ;  /* 0x00000009ff0a7e24 */ /* 0x000fe2000f8e00ff */
[----:B------:R-:W-:Y:S01]  /*5180*/  @!UP1 UIADD3 UR10, UPT, UPT, UR26, 0x30, URZ ;  /* 0x000000301a0a9890 */ /* 0x000fe2000fffe0ff */
[----:B------:R-:W-:Y:S01]  /*5190*/  SEL R0, RZ, 0x1, P0 ;  /* 0x00000001ff007807 */ /* 0x000fe20000000000 */
[----:B------:R-:W-:Y:S01]  /*51a0*/  UMOV UR9, UR17 ;  /* 0x0000001100097c82 */ /* 0x000fe20008000000 */
[----:B------:R-:W-:Y:S01]  /*51b0*/  SEL R27, R27, RZ, P0 ;  /* 0x000000ff1b1b7207 */ /* 0x000fe20000000000 */
[----:B------:R-:W-:Y:S01]  /*51c0*/  IMAD.U32 R11, RZ, RZ, UR8 ;  /* 0x00000008ff0b7e24 */ /* 0x000fe2000f8e00ff */
[----:B------:R-:W-:Y:S01]  /*51d0*/  @!P4 R2UR UR24, R10 ;  /* 0x000000000a18c2ca */ /* 0x000fe200000e0000 */
[----:B------:R-:W-:Y:S01]  /*51e0*/  @!UP1 ULEA UR8, UR14, UR6, 0xc ;  /* 0x000000060e089291 */ /* 0x000fe2000f8e60ff */
[----:B------:R-:W-:Y:S02]  /*51f0*/  LOP3.LUT R25, R25, R0, RZ, 0x3c, !PT ;  /* 0x0000000019197212 */ /* 0x000fe400078e3cff */
[----:B------:R-:W-:Y:S01]  /*5200*/  @!P4 R2UR UR25, R11 ;  /* 0x000000000b19c2ca */ /* 0x000fe200000e0000 */
[----:B------:R-:W-:Y:S02]  /*5210*/  @!UP1 UIADD3 UR16, UPT, UPT, UR8, 0x200, URZ ;  /* 0x0000020008109890 */ /* 0x000fe4000fffe0ff */
[----:B------:R-:W-:Y:S01]  /*5220*/  @!UP1 UIADD3 UR8, UPT, UPT, UR8, 0xa00, URZ ;  /* 0x00000a0008089890 */ /* 0x000fe2000fffe0ff */
[----:B------:R-:W-:Y:S09]  /*5230*/  VOTEU.ALL UP1, P4 ;  /* 0x0000000000ff7886 */ /* 0x000ff20002020000 */
[----:B------:R2:W-:Y:S01]  /*5240*/  @!UP2 UTMALDG.3D [UR16], [UR24], desc[UR22] ;  /* 0x000016101800a5b4 */ /* 0x0005e20008011000 */
[----:B------:R2:W-:Y:S01]  /*5250*/  @!UP1 UTMALDG.3D [UR8], [UR24], desc[UR22] ;  /* 0x00001608180095b4 */ /* 0x0005e20008011000 */
[----:B------:R2:W-:Y:S01]  /*5260*/  @!P4 SYNCS.ARRIVE.TRANS64.RED.A0TR RZ, [UR13+0x50], R23 ;  /* 0x00005017ffffc9a7 */ /* 0x0005e2000830040d */
[----:B------:R-:W-:Y:S04]  /*5270*/  UIADD3 UR13, UPT, UPT, UR14, 0x1, URZ ;  /* 0x000000010e0d7890 */ /* 0x000fe8000fffe0ff */
[----:B------:R-:W-:Y:S04]  /*5280*/  UISETP.NE.AND UP1, UPT, UR13, 0x3, UPT ;  /* 0x000000030d00788c */ /* 0x000fe8000bf25270 */
[----:B------:R-:W-:Y:S02]  /*5290*/  USEL UR14, URZ, 0x1, UP1 ;  /* 0x00000001ff0e7887 */ /* 0x000fe40008800000 */
[----:B------:R-:W-:Y:S02]  /*52a0*/  USEL UR13, UR13, URZ, UP1 ;  /* 0x000000ff0d0d7287 */ /* 0x000fe40008800000 */
[----:B------:R-:W-:Y:S02]  /*52b0*/  UPLOP3.LUT UP1, UPT, UPT, UPT, UPT, 0x80, 0x8 ;  /* 0x000000000008789c */ /* 0x000fe40003f2f070 */
[----:B------:R-:W-:Y:S01]  /*52c0*/  LOP3.LUT R34, R34, UR14, RZ, 0x3c, !PT ;  /* 0x0000000e22227c12 */ /* 0x000fe2000f8e3cff */
[----:B------:R-:W-:Y:S01]  /*52d0*/  SYNCS.ARRIVE.TRANS64.RED.A1T0 RZ, [UR15], RZ ;  /* 0x000000ffffff79a7 */ /* 0x000fe2000810040f */
[----:B------:R-:W-:Y:S07]  /*52e0*/  @P3 BRA `(.L_x_95) ;  /* 0xfffffff000e43947 */ /* 0x000fee000383ffff */
[----:B------:R-:W-:Y:S01]  /*52f0*/  UIADD3 UR6, UPT, UPT, UR6, 0x68, URZ ;  /* 0x0000006806067890 */ /* 0x000fe2000fffe0ff */
[----:B------:R-:W-:-:S03]  /*5300*/  SHF.L.U32 R3, R34, 0x1f, RZ ;  /* 0x0000001f22037819 */ /* 0x000fc600000006ff */
[----:B------:R-:W-:-:S09]  /*5310*/  ULEA UR4, UR13, UR6, 0x3 ;  /* 0x000000060d047291 */ /* 0x000fd2000f8e18ff */
[----:B------:R-:W1:Y:S02]  /*5320*/  SYNCS.PHASECHK.TRANS64.TRYWAIT P0, [UR4], R3 ;  /* 0x00000003ff0075a7 */ /* 0x000e640008001104 */
[----:B-1----:R-:W-:Y:S05]  /*5330*/  @!P0 BRA `(.L_x_96) ;  /* 0x0000003000088947 */ /* 0x002fea0003800000 */
.L_x_173:
        /* <DEDUP_REMOVED lines=9> */
.L_x_175:
[----:B------:R-:W-:-:S04]  /*53d0*/  UIADD3 UR5, UPT, UPT, UR5, 0x1, URZ ;  /* 0x0000000105057890 */ /* 0x000fc8000fffe0ff */
[----:B------:R-:W-:-:S04]  /*53e0*/  UISETP.NE.AND UP0, UPT, UR5, 0x3, UPT ;  /* 0x000000030500788c */ /* 0x000fc8000bf05270 */
[----:B------:R-:W-:Y:S02]  /*53f0*/  USEL UR4, URZ, 0x1, UP0 ;  /* 0x00000001ff047887 */ /* 0x000fe40008000000 */
[----:B------:R-:W-:-:S04]  /*5400*/  USEL UR5, UR5, URZ, UP0 ;  /* 0x000000ff05057287 */ /* 0x000fc80008000000 */
[----:B------:R-:W-:Y:S01]  /*5410*/  ULEA UR5, UR5, UR6, 0x3 ;  /* 0x0000000605057291 */ /* 0x000fe2000f8e18ff */
[----:B-1----:R-:W-:-:S04]  /*5420*/  LOP3.LUT R3, R34, UR4, RZ, 0x3c, !PT ;  /* 0x0000000422037c12 */ /* 0x002fc8000f8e3cff */
[----:B------:R-:W-:Y:S01]  /*5430*/  SHF.L.U32 R3, R3, 0x1f, RZ ;  /* 0x0000001f03037819 */ /* 0x000fe200000006ff */
[----:B------:R-:W-:-:S07]  /*5440*/  IMAD.U32 R0, RZ, RZ, UR5 ;  /* 0x00000005ff007e24 */ /* 0x000fce000f8e00ff */
.L_x_98:
[----:B-1----:R1:W4:Y:S02]  /*5450*/  SYNCS.PHASECHK.TRANS64.TRYWAIT P0, [R0+URZ], R3 ;  /* 0x00000003000075a7 */ /* 0x00232400080011ff */
[----:B----4-:R-:W-:Y:S05]  /*5460*/  @!P0 NANOSLEEP.SYNCS 0x989680 ;  /* 0x009896800000895d */ /* 0x010fea0003900000 */
[----:B------:R-:W4:Y:S02]  /*5470*/  @!P0 SYNCS.PHASECHK.TRANS64 P0, [R0+URZ], R3 ;  /* 0x00000003000085a7 */ /* 0x000f2400080010ff */
[----:B--2-4-:R-:W-:Y:S05]  /*5480*/  @P0 EXIT ;  /* 0x000000000000094d */ /* 0x014fea0003800000 */
[----:B------:R-:W-:Y:S05]  /*5490*/  BRA `(.L_x_98) ;  /* 0xfffffffc00ec7947 */ /* 0x000fea000383ffff */
.L_x_86:
[----:B------:R-:W-:-:S06]  /*54a0*/  UISETP.GE.AND UP1, UPT, UR10, 0x4, UPT ;  /* 0x000000040a00788c */ /* 0x000fcc000bf26270 */
[----:B------:R-:W-:-:S13]  /*54b0*/  PLOP3.LUT P0, PT, PT, PT, UP1, 0x80, 0x8 ;  /* 0x000000000008781c */ /* 0x000fda0003f0f018 */
[----:B------:R-:W-:Y:S05]  /*54c0*/  @!P0 EXIT ;  /* 0x000000000000894d */ /* 0x000fea0003800000 */
[----:B------:R-:W-:Y:S01]  /*54d0*/  BAR.SYNC.DEFER_BLOCKING 0x6, 0xa0 ;  /* 0x0182800000007b1d */ /* 0x000fe20000010000 */
[----:B------:R-:W-:Y:S01]  /*54e0*/  IMAD.SHL.U32 R4, R70, 0x200000, RZ ;  /* 0x0020000046047824 */ /* 0x000fe200078e00ff */
[----:B------:R-:W-:Y:S01]  /*54f0*/  CS2R R72, SRZ ;  /* 0x0000000000487805 */ /* 0x000fe2000001ff00 */
[C---:B------:R-:W-:Y:S02]  /*5500*/  IMAD.SHL.U32 R69, R74.reuse, 0x10, RZ ;  /* 0x000000104a457824 */ /* 0x040fe400078e00ff */
[----:B------:R-:W-:Y:S01]  /*5510*/  IMAD.U32 R33, R74, 0x10000, RZ ;  /* 0x000100004a217824 */ /* 0x000fe200078e00ff */
[----:B------:R-:W-:Y:S02]  /*5520*/  UMOV UR48, 0x400 ;  /* 0x0000040000307882 */ /* 0x000fe40000000000 */
[----:B------:R-:W1:Y:S01]  /*5530*/  LDC R63, c[0x0][0x370] ;  /* 0x0000dc00ff3f7b82 */ /* 0x000e620000000800 */
[----:B------:R-:W-:Y:S01]  /*5540*/  ULEA UR48, UR37, UR48, 0x18 ;  /* 0x0000003025307291 */ /* 0x000fe2000f8ec0ff */
[----:B------:R-:W-:Y:S01]  /*5550*/  LOP3.LUT R4, R4, 0x200000, RZ, 0xc0, !PT ;  /* 0x0020000004047812 */ /* 0x000fe200078ec0ff */
[----:B------:R-:W-:Y:S01]  /*5560*/  IMAD.SHL.U32 R68, R74, 0x2, RZ ;  /* 0x000000024a447824 */ /* 0x000fe200078e00ff */
[C---:B------:R-:W-:Y:S01]  /*5570*/  LOP3.LUT R5, R69.reuse, 0x40, RZ, 0xc0, !PT ;  /* 0x0000004045057812 */ /* 0x040fe200078ec0ff */
[----:B------:R-:W-:Y:S01]  /*5580*/  IMAD.SHL.U32 R3, R70, 0x200, RZ ;  /* 0x0000020046037824 */ /* 0x000fe200078e00ff */
[----:B------:R-:W-:Y:S01]  /*5590*/  LOP3.LUT R2, R69, 0x5b0, RZ, 0xc0, !PT ;  /* 0x000005b045027812 */ /* 0x000fe200078ec0ff */
[----:B------:R-:W-:Y:S01]  /*55a0*/  IMAD.MOV.U32 R30, RZ, RZ, RZ ;  /* 0x000000ffff1e7224 */ /* 0x000fe200078e00ff */
[----:B------:R-:W2:Y:S01]  /*55b0*/  LDC R28, c[0x0][0xb0c] ;  /* 0x0002c300ff1c7b82 */ /* 0x000ea20000000800 */
[----:B------:R-:W-:Y:S01]  /*55c0*/  LOP3.LUT R33, R4, 0x400000, R33, 0xf8, !PT ;  /* 0x0040000004217812 */ /* 0x000fe200078ef821 */
[----:B------:R-:W-:Y:S01]  /*55d0*/  IMAD.MOV.U32 R78, RZ, RZ, RZ ;  /* 0x000000ffff4e7224 */ /* 0x000fe200078e00ff */
[----:B------:R-:W-:Y:S01]  /*55e0*/  LOP3.LUT R68, R5, 0x8, R68, 0xf8, !PT ;  /* 0x0000000805447812 */ /* 0x000fe200078ef844 */
[----:B------:R-:W3:Y:S01]  /*55f0*/  LDCU.64 UR54, c[0x0][0x348] ;  /* 0x00006900ff3677ac */ /* 0x000ee20008000a00 */
[----:B------:R-:W-:-:S02]  /*5600*/  LOP3.LUT R3, R2, 0x200, R3, 0xf8, !PT ;  /* 0x0000020002037812 */ /* 0x000fc400078ef803 */
[----:B------:R-:W-:Y:S01]  /*5610*/  LOP3.LUT P0, RZ, R69, 0x40, RZ, 0xc0, !PT ;  /* 0x0000004045ff7812 */ /* 0x000fe2000780c0ff */
[----:B------:R-:W4:Y:S01]  /*5620*/  LDC R61, c[0x0][0xb20] ;  /* 0x0002c800ff3d7b82 */ /* 0x000f220000000800 */
[----:B------:R-:W3:Y:S01]  /*5630*/  LDS R0, [UR48+0x140] ;  /* 0x00014030ff007984 */ /* 0x000ee20008000800 */
[----:B------:R-:W-:Y:S01]  /*5640*/  LOP3.LUT R68, R3, R68, RZ, 0xfc, !PT ;  /* 0x0000004403447212 */ /* 0x000fe200078efcff */
[----:B------:R-:W1:Y:S01]  /*5650*/  LDCU.64 UR38, c[0x0][0x888] ;  /* 0x00011100ff2677ac */ /* 0x000e620008000a00 */
[----:B------:R-:W-:Y:S01]  /*5660*/  LOP3.LUT R74, R74, 0x60, RZ, 0xc0, !PT ;  /* 0x000000604a4a7812 */ /* 0x000fe200078ec0ff */
[----:B------:R-:W1:Y:S03]  /*5670*/  LDCU.64 UR44, c[0x0][0x890] ;  /* 0x00011200ff2c77ac */ /* 0x000e660008000a00 */
[----:B------:R-:W1:Y:S01]  /*5680*/  LDC R27, c[0x0][0xb30] ;  /* 0x0002cc00ff1b7b82 */ /* 0x000e620000000800 */
[----:B------:R-:W-:Y:S01]  /*5690*/  UMOV UR51, 0x1 ;  /* 0x0000000100337882 */ /* 0x000fe20000000000 */
[----:B------:R-:W-:Y:S01]  /*56a0*/  UIADD3 UR52, UPT, UPT, UR48, 0x200, URZ ;  /* 0x0000020030347890 */ /* 0x000fe2000fffe0ff */
[----:B------:R-:W-:Y:S01]  /*56b0*/  UMOV UR56, URZ ;  /* 0x000000ff00387c82 */ /* 0x000fe20008000000 */
[----:B------:R-:W-:-:S04]  /*56c0*/  UMOV UR50, URZ ;  /* 0x000000ff00327c82 */ /* 0x000fc80008000000 */
[----:B------:R-:W1:Y:S01]  /*56d0*/  LDC.64 R56, c[0x0][0xb10] ;  /* 0x0002c400ff387b82 */ /* 0x000e620000000a00 */
[----:B------:R-:W-:-:S07]  /*56e0*/  UMOV UR49, URZ ;  /* 0x000000ff00317c82 */ /* 0x000fce0008000000 */
[----:B------:R-:W1:Y:S08]  /*56f0*/  LDC.64 R24, c[0x0][0xb18] ;  /* 0x0002c600ff187b82 */ /* 0x000e700000000a00 */
[----:B------:R-:W1:Y:S08]  /*5700*/  LDC.64 R22, c[0x0][0xb28] ;  /* 0x0002ca00ff167b82 */ /* 0x000e700000000a00 */
[----:B------:R-:W1:Y:S01]  /*5710*/  LDC.64 R54, c[0x0][0x8b0] ;  /* 0x00022c00ff367b82 */ /* 0x000e620000000a00 */
[----:B---3--:R-:W-:Y:S01]  /*5720*/  IMAD.IADD R33, R0, 0x1, R33 ;  /* 0x0000000100217824 */ /* 0x008fe200078e0221 */
[----:B------:R-:W-:-:S06]  /*5730*/  P2R R0, PR, RZ, 0x1 ;  /* 0x00000001ff007803 */ /* 0x000fcc0000000000 */
[----:B------:R-:W3:Y:S08]  /*5740*/  LDC.64 R52, c[0x0][0x8a8] ;  /* 0x00022a00ff347b82 */ /* 0x000ef00000000a00 */
[----:B--2-4-:R-:W1:Y:S02]  /*5750*/  LDC R62, c[0x0][0x374] ;  /* 0x0000dd00ff3e7b82 */ /* 0x014e640000000800 */
.L_x_129:
[----:B------:R-:W-:Y:S02]  /*5760*/  LEA R0, R78, UR48, 0x3 ;  /* 0x000000304e007c11 */ /* 0x000fe4000f8e18ff */
[----:B------:R-:W-:Y:S02]  /*5770*/  SHF.L.U32 R3, R72, 0x1f, RZ ;  /* 0x0000001f48037819 */ /* 0x000fe400000006ff */
[----:B------:R-:W-:Y:S02]  /*5780*/  LEA R16, R78, UR48, 0x4 ;  /* 0x000000304e107c11 */ /* 0x000fe4000f8e20ff */
[----:B------:R-:W2:Y:S02]  /*5790*/  SYNCS.PHASECHK.TRANS64.TRYWAIT P0, [R0+URZ+0x90], R3 ;  /* 0x00009003000075a7 */ /* 0x000ea400080011ff */
[----:B-12---:R-:W-:Y:S05]  /*57a0*/  @!P0 BRA `(.L_x_99) ;  /* 0x0000002c001c8947 */ /* 0x006fea0003800000 */
.L_x_176:
[----:B------:R-:W4:Y:S01]  /*57b0*/  LDC.64 R12, c[0x0][0xb10] ;  /* 0x0002c400ff0c7b82 */ /* 0x000f220000000a00 */
[----:B------:R-:W3:Y:S01]  /*57c0*/  LDS.128 R16, [R16+0x120] ;  /* 0x0001200010107984 */ /* 0x000ee20000000c00 */
[----:B-1----:R-:W-:Y:S01]  /*57d0*/  ISETP.NE.AND P1, PT, R27, 0x1, PT ;  /* 0x000000011b00780c */ /* 0x002fe20003f25270 */
[----:B--2---:R-:W-:Y:S01]  /*57e0*/  VIADD R0, R0, 0xa0 ;  /* 0x000000a000007836 */ /* 0x004fe20000000000 */
[----:B------:R-:W-:Y:S04]  /*57f0*/  ISETP.GE.AND P0, PT, R26, 0x1, PT ;  /* 0x000000011a00780c */ /* 0x000fe80003f06270 */
[----:B------:R-:W1:Y:S01]  /*5800*/  LDC.64 R10, c[0x0][0xb18] ;  /* 0x0002c600ff0a7b82 */ /* 0x000e620000000a00 */
[----:B------:R-:W-:Y:S01]  /*5810*/  PRMT R0, RZ, 0x654, R0 ;  /* 0x00000654ff007816 */ /* 0x000fe20000000000 */
[----:B------:R-:W-:Y:S01]  /*5820*/  @!PT LDS RZ, [RZ] ;  /* 0x00000000fffff984 */ /* 0x000fe20000000800 */
[----:B------:R-:W-:Y:S01]  /*5830*/  @!PT LDS RZ, [RZ] ;  /* 0x00000000fffff984 */ /* 0x000fe20000000800 */
[----:B------:R-:W-:Y:S01]  /*5840*/  @!PT LDS RZ, [RZ] ;  /* 0x00000000fffff984 */ /* 0x000fe20000000800 */
[----:B------:R-:W-:Y:S01]  /*5850*/  @!PT LDS RZ, [RZ] ;  /* 0x00000000fffff984 */ /* 0x000fe20000000800 */
[----:B------:R2:W-:Y:S06]  /*5860*/  MEMBAR.ALL.CTA ;  /* 0x0000000000007992 */ /* 0x0005ec0000008000 */
[----:B--2---:R-:W2:Y:S01]  /*5870*/  FENCE.VIEW.ASYNC.S ;  /* 0x00000000000073c6 */ /* 0x004ea20000000000 */
[----:B------:R-:W1:Y:S08]  /*5880*/  @!P1 LDC R14, c[0x0][0xb20] ;  /* 0x0002c800ff0e9b82 */ /* 0x000e700000000800 */
[----:B------:R-:W1:Y:S01]  /*5890*/  @!P1 LDC R9, c[0x0][0xb0c] ;  /* 0x0002c300ff099b82 */ /* 0x000e620000000800 */
[----:B--2---:R2:W-:Y:S01]  /*58a0*/  SYNCS.ARRIVE.TRANS64.RED.A1T0 RZ, [R0+URZ], RZ ;  /* 0x000000ff00ff79a7 */ /* 0x0045e200081004ff */
[----:B---3--:R-:W-:Y:S04]  /*58b0*/  LOP3.LUT P4, RZ, R18, 0x1, RZ, 0xc0, !PT ;  /* 0x0000000112ff7812 */ /* 0x008fe8000788c0ff */
[----:B------:R-:W-:Y:S09]  /*58c0*/  P2R R75, PR, RZ, 0x10 ;  /* 0x00000010ff4b7803 */ /* 0x000ff20000000000 */
[----:B------:R-:W-:Y:S02]  /*58d0*/  @P4 MOV R31, R16 ;  /* 0x00000010001f4202 */ /* 0x000fe40000000f00 */
[----:B------:R-:W-:Y:S01]  /*58e0*/  @P4 LOP3.LUT R29, R17, 0xffff, RZ, 0xc0, !PT ;  /* 0x0000ffff111d4812 */ /* 0x000fe200078ec0ff */
[----:B--2-4-:R-:W-:Y:S06]  /*58f0*/  @!P0 BRA `(.L_x_100) ;  /* 0x0000000000a48947 */ /* 0x014fec0003800000 */
[----:B------:R-:W-:Y:S01]  /*5900*/  IMAD.HI.U32 R36, R62, R25, RZ ;  /* 0x000000193e247227 */ /* 0x000fe200078e00ff */
[----:B------:R-:W-:Y:S02]  /*5910*/  ISETP.NE.AND P0, PT, R24, 0x1, PT ;  /* 0x000000011800780c */ /* 0x000fe40003f05270 */
[----:B------:R-:W-:Y:S01]  /*5920*/  ISETP.NE.AND P2, PT, R26, 0x1, PT ;  /* 0x000000011a00780c */ /* 0x000fe20003f45270 */
[-C--:B------:R-:W-:Y:S01]  /*5930*/  IMAD.HI.U32 R34, R63, R56.reuse, RZ ;  /* 0x000000383f227227 */ /* 0x080fe200078e00ff */
[----:B------:R-:W-:Y:S02]  /*5940*/  SHF.R.U32.HI R37, RZ, R61, R36 ;  /* 0x0000003dff257219 */ /* 0x000fe40000011624 */
[----:B------:R-:W-:Y:S01]  /*5950*/  ISETP.NE.AND P3, PT, R28, 0x1, PT ;  /* 0x000000011c00780c */ /* 0x000fe20003f65270 */
[----:B------:R-:W-:Y:S01]  /*5960*/  IMAD.HI.U32 R40, R29, R25, RZ ;  /* 0x000000191d287227 */ /* 0x000fe200078e00ff */
[----:B------:R-:W-:Y:S02]  /*5970*/  SHF.R.U32.HI R34, RZ, R57, R34 ;  /* 0x00000039ff227219 */ /* 0x000fe40000011622 */
[----:B------:R-:W-:Y:S01]  /*5980*/  SEL R3, R62, R37, !P0 ;  /* 0x000000253e037207 */ /* 0x000fe20004000000 */
[----:B------:R-:W-:Y:S01]  /*5990*/  IMAD.HI.U32 R38, R31, R56, RZ ;  /* 0x000000381f267227 */ /* 0x000fe200078e00ff */
[----:B------:R-:W-:Y:S03]  /*59a0*/  SEL R7, R63, R34, !P3 ;  /* 0x000000223f077207 */ /* 0x000fe60005800000 */
[-C--:B------:R-:W-:Y:S01]  /*59b0*/  IMAD.HI.U32 R34, R3, R22.reuse, RZ ;  /* 0x0000001603227227 */ /* 0x080fe200078e00ff */
[----:B------:R-:W-:Y:S03]  /*59c0*/  SHF.R.U32.HI R38, RZ, R57, R38 ;  /* 0x00000039ff267219 */ /* 0x000fe60000011626 */
[----:B------:R-:W-:Y:S01]  /*59d0*/  IMAD.HI.U32 R36, R7, R22, RZ ;  /* 0x0000001607247227 */ /* 0x000fe200078e00ff */
[----:B------:R-:W-:Y:S02]  /*59e0*/  @P2 SHF.R.U32.HI R3, RZ, R23, R34 ;  /* 0x00000017ff032219 */ /* 0x000fe40000011622 */
[----:B------:R-:W-:Y:S02]  /*59f0*/  SHF.R.U32.HI R34, RZ, R61, R40 ;  /* 0x0000003dff227219 */ /* 0x000fe40000011628 */
[----:B------:R-:W-:Y:S01]  /*5a00*/  @P2 SHF.R.U32.HI R7, RZ, R23, R36 ;  /* 0x00000017ff072219 */ /* 0x000fe20000011624 */
[C---:B------:R-:W-:Y:S01]  /*5a10*/  IMAD R2, R26.reuse, R3, RZ ;  /* 0x000000031a027224 */ /* 0x040fe200078e02ff */
[----:B------:R-:W-:Y:S02]  /*5a20*/  SEL R5, R29, R34, !P0 ;  /* 0x000000221d057207 */ /* 0x000fe40004000000 */
[----:B------:R-:W-:Y:S01]  /*5a30*/  SEL R3, R31, R38, !P3 ;  /* 0x000000261f037207 */ /* 0x000fe20005800000 */
[----:B------:R-:W-:Y:S01]  /*5a40*/  IMAD R4, R26, R7, RZ ;  /* 0x000000071a047224 */ /* 0x000fe200078e02ff */
[C---:B------:R-:W-:Y:S01]  /*5a50*/  ISETP.GE.AND P0, PT, R5.reuse, R2, PT ;  /* 0x000000020500720c */ /* 0x040fe20003f06270 */
[----:B------:R-:W-:Y:S03]  /*5a60*/  IMAD.HI.U32 R6, R5, R22, RZ ;  /* 0x0000001605067227 */ /* 0x000fe600078e00ff */
[----:B------:R-:W-:Y:S01]  /*5a70*/  ISETP.GE.OR P0, PT, R3, R4, P0 ;  /* 0x000000040300720c */ /* 0x000fe20000706670 */
[----:B------:R-:W-:Y:S01]  /*5a80*/  IMAD.MOV R4, RZ, RZ, -R3 ;  /* 0x000000ffff047224 */ /* 0x000fe200078e0a03 */
[-C--:B------:R-:W-:Y:S03]  /*5a90*/  SHF.R.U32.HI R6, RZ, R23.reuse, R6 ;  /* 0x00000017ff067219 */ /* 0x080fe60000011606 */
[----:B------:R-:W-:Y:S01]  /*5aa0*/  IMAD R31, R28, R4, R31 ;  /* 0x000000041c1f7224 */ /* 0x000fe200078e021f */
[----:B------:R-:W-:Y:S05]  /*5ab0*/  SEL R15, R5, R6, !P2 ;  /* 0x00000006050f7207 */ /* 0x000fea0005000000 */
[----:B------:R-:W-:Y:S02]  /*5ac0*/  IMAD.MOV R6, RZ, RZ, -R15 ;  /* 0x000000ffff067224 */ /* 0x000fe400078e0a0f */
[C---:B------:R-:W-:Y:S04]  /*5ad0*/  @!P0 IMAD.HI.U32 R2, R3.reuse, R22, RZ ;  /* 0x0000001603028227 */ /* 0x040fe800078e00ff */
[----:B------:R-:W-:Y:S01]  /*5ae0*/  IMAD R6, R26, R6, R5 ;  /* 0x000000061a067224 */ /* 0x000fe200078e0205 */
[----:B------:R-:W-:Y:S04]  /*5af0*/  @!P0 SHF.R.U32.HI R2, RZ, R23, R2 ;  /* 0x00000017ff028219 */ /* 0x000fe80000011602 */
[----:B------:R-:W-:Y:S02]  /*5b00*/  @!P0 SEL R0, R3, R2, !P2 ;  /* 0x0000000203008207 */ /* 0x000fe40005000000 */
[----:B------:R-:W-:Y:S02]  /*5b10*/  IADD3 R2, PT, PT, -R5, RZ, RZ ;  /* 0x000000ff05027210 */ /* 0x000fe40007ffe1ff */
[----:B------:R-:W-:Y:S01]  /*5b20*/  @!P0 IADD3 R8, PT, PT, R15, -R0, RZ ;  /* 0x800000000f088210 */ /* 0x000fe20007ffe0ff */
[----:B------:R-:W-:Y:S02]  /*5b30*/  @!P0 IMAD R0, R7, R6, R0 ;  /* 0x0000000607008224 */ /* 0x000fe400078e0200 */
[----:B------:R-:W-:Y:S02]  /*5b40*/  IMAD R29, R24, R2, R29 ;  /* 0x00000002181d7224 */ /* 0x000fe400078e021d */
[----:B------:R-:W-:Y:S02]  /*5b50*/  @!P0 IMAD R5, R8, R26, R3 ;  /* 0x0000001a08058224 */ /* 0x000fe400078e0203 */
[----:B------:R-:W-:Y:S04]  /*5b60*/  @!P0 IMAD.MOV.U32 R3, RZ, RZ, R0 ;  /* 0x000000ffff038224 */ /* 0x000fe800078e0000 */
[----:B------:R-:W-:Y:S02]  /*5b70*/  IMAD R31, R3, R28, R31 ;  /* 0x0000001c031f7224 */ /* 0x000fe400078e021f */
[----:B------:R-:W-:Y:S07]  /*5b80*/  IMAD R29, R5, R24, R29 ;  /* 0x00000018051d7224 */ /* 0x000fee00078e021d */
.L_x_100:
[----:B-1----:R-:W-:Y:S01]  /*5b90*/  @!P1 ISETP.NE.AND P0, PT, R10, 0x1, PT ;  /* 0x000000010a00980c */ /* 0x002fe20003f05270 */
[----:B------:R-:W-:Y:S01]  /*5ba0*/  @!P1 IMAD.HI.U32 R0, R31, R12, RZ ;  /* 0x0000000c1f009227 */ /* 0x000fe200078e00ff */
[----:B------:R-:W-:Y:S01]  /*5bb0*/  @!P1 ISETP.NE.AND P2, PT, R9, 0x1, PT ;  /* 0x000000010900980c */ /* 0x000fe20003f45270 */
[----:B------:R-:W-:Y:S01]  /*5bc0*/  ULOP3.LUT UP0, URZ, UR52, 0x90, URZ, 0xc0, !UPT ;  /* 0x0000009034ff7892 */ /* 0x000fe2000f80c0ff */
[----:B------:R-:W-:Y:S01]  /*5bd0*/  R2UR UR42, R21 ;  /* 0x00000000152a72ca */ /* 0x000fe200000e0000 */
[----:B------:R-:W-:Y:S01]  /*5be0*/  @!P1 IMAD.HI.U32 R3, R29, R11, RZ ;  /* 0x0000000b1d039227 */ /* 0x000fe200078e00ff */
[----:B------:R-:W-:Y:S02]  /*5bf0*/  @!P1 SHF.R.U32.HI R0, RZ, R13, R0 ;  /* 0x0000000dff009219 */ /* 0x000fe40000011600 */
[----:B------:R-:W-:Y:S01]  /*5c00*/  R2UR UR41, R20 ;  /* 0x00000000142972ca */ /* 0x000fe200000e0000 */
[----:B------:R-:W-:Y:S01]  /*5c10*/  VIADD R78, R78, 0x1 ;  /* 0x000000014e4e7836 */ /* 0x000fe20000000000 */
[----:B------:R-:W-:Y:S02]  /*5c20*/  @!P1 SHF.R.U32.HI R2, RZ, R14, R3 ;  /* 0x0000000eff029219 */ /* 0x000fe40000011603 */
[----:B------:R-:W-:Y:S02]  /*5c30*/  @!P1 SEL R3, R31, R0, !P2 ;  /* 0x000000001f039207 */ /* 0x000fe40005000000 */
[----:B------:R-:W-:Y:S02]  /*5c40*/  @!P1 SEL R2, R29, R2, !P0 ;  /* 0x000000021d029207 */ /* 0x000fe40004000000 */
[----:B------:R-:W-:Y:S01]  /*5c50*/  @P4 SHF.R.U32.HI R71, RZ, 0x10, R17 ;  /* 0x00000010ff474819 */ /* 0x000fe20000011611 */
[----:B------:R-:W-:Y:S02]  /*5c60*/  USHF.L.U32 UR42, UR42, 0x6, URZ ;  /* 0x000000062a2a7899 */ /* 0x000fe400080006ff */
[----:B------:R-:W-:Y:S02]  /*5c70*/  @!P1 IMAD.IADD R0, R2, 0x1, -R3 ;  /* 0x0000000102009824 */ /* 0x000fe400078e0a03 */
[----:B------:R-:W-:Y:S01]  /*5c80*/  @!P1 IMAD.IADD R2, R3, 0x1, -R2 ;  /* 0x0000000103029824 */ /* 0x000fe200078e0a02 */
[----:B------:R-:W-:Y:S01]  /*5c90*/  USHF.L.U32 UR41, UR41, 0x6, URZ ;  /* 0x0000000629297899 */ /* 0x000fe200080006ff */
[----:B------:R-:W-:Y:S02]  /*5ca0*/  @!P1 IMAD R31, R0, R9, R31 ;  /* 0x00000009001f9224 */ /* 0x000fe400078e021f */
[----:B------:R-:W-:Y:S01]  /*5cb0*/  @!P1 IMAD R29, R2, R10, R29 ;  /* 0x0000000a021d9224 */ /* 0x000fe200078e021d */
[----:B------:R-:W-:Y:S08]  /*5cc0*/  BRA.U !UP0, `(.L_x_101) ;  /* 0x00000001087c7547 */ /* 0x000ff0000b800000 */
[----:B------:R-:W1:Y:S01]  /*5cd0*/  LDCU.64 UR8, c[0x4][0x80] ;  /* 0x01001000ff0877ac */ /* 0x000e620008000a00 */
[----:B------:R-:W-:Y:S01]  /*5ce0*/  MOV R2, 0x0 ;  /* 0x0000000000027802 */ /* 0x000fe20000000f00 */
[----:B------:R-:W-:Y:S02]  /*5cf0*/  HFMA2 R12, -RZ, RZ, 0, 5.9604644775390625e-08 ;  /* 0x00000001ff0c7431 */ /* 0x000fe400000001ff */
[----:B------:R-:W-:Y:S01]  /*5d00*/  IMAD.MOV.U32 R8, RZ, RZ, 0x70 ;  /* 0x00000070ff087424 */ /* 0x000fe200078e00ff */
[----:B------:R2:W3:Y:S01]  /*5d10*/  LDC.64 R14, c[0x4][R2] ;  /* 0x01000000020e7b82 */ /* 0x0004e20000000a00 */
[----:B------:R-:W4:Y:S01]  /*5d20*/  LDCU.64 UR6, c[0x4][0x88] ;  /* 0x01001100ff0677ac */ /* 0x000f220008000a00 */
[----:B------:R-:W-:Y:S01]  /*5d30*/  IMAD.MOV.U32 R13, RZ, RZ, RZ ;  /* 0x000000ffff0d7224 */ /* 0x000fe200078e00ff */
[----:B------:R-:W2:Y:S01]  /*5d40*/  LDCU.64 UR4, c[0x4][0x8] ;  /* 0x01000100ff0477ac */ /* 0x000ea20008000a00 */
[----:B-1----:R-:W-:Y:S01]  /*5d50*/  MOV R5, UR9 ;  /* 0x0000000900057c02 */ /* 0x002fe20008000f00 */
[----:B------:R-:W-:Y:S01]  /*5d60*/  IMAD.U32 R4, RZ, RZ, UR8 ;  /* 0x00000008ff047e24 */ /* 0x000fe2000f8e00ff */
[----:B----4-:R-:W-:Y:S01]  /*5d70*/  MOV R7, UR7 ;  /* 0x0000000700077c02 */ /* 0x010fe20008000f00 */
[----:B------:R-:W-:Y:S01]  /*5d80*/  IMAD.U32 R6, RZ, RZ, UR6 ;  /* 0x00000006ff067e24 */ /* 0x000fe2000f8e00ff */
[----:B--2---:R-:W-:Y:S01]  /*5d90*/  MOV R11, UR5 ;  /* 0x00000005000b7c02 */ /* 0x004fe20008000f00 */
[----:B------:R-:W-:Y:S02]  /*5da0*/  IMAD.U32 R10, RZ, RZ, UR4 ;  /* 0x00000004ff0a7e24 */ /* 0x000fe4000f8e00ff */
[----:B------:R-:W-:Y:S07]  /*5db0*/  LEPC R20, `(.L_x_102) ;  /* 0x000000001014794e */ /* 0x000fee0000000000 */
[----:B---3-5:R-:W-:Y:S05]  /*5dc0*/  CALL.ABS.NOINC R14 ;  /* 0x000000000e007343 */ /* 0x028fea0003c00000 */
.L_x_102:
[----:B------:R-:W1:Y:S01]  /*5dd0*/  LDCU.64 UR8, c[0x4][0x80] ;  /* 0x01001000ff0877ac */ /* 0x000e620008000a00 */
[----:B------:R-:W2:Y:S01]  /*5de0*/  LDC.64 R2, c[0x4][R2] ;  /* 0x0100000002027b82 */ /* 0x000ea20000000a00 */
[----:B------:R-:W-:Y:S02]  /*5df0*/  HFMA2 R12, -RZ, RZ, 0, 5.9604644775390625e-08 ;  /* 0x00000001ff0c7431 */ /* 0x000fe400000001ff */
[----:B------:R-:W-:Y:S02]  /*5e00*/  IMAD.MOV.U32 R8, RZ, RZ, 0x70 ;  /* 0x00000070ff087424 */ /* 0x000fe400078e00ff */
[----:B------:R-:W-:Y:S01]  /*5e10*/  IMAD.MOV.U32 R13, RZ, RZ, RZ ;  /* 0x000000ffff0d7224 */ /* 0x000fe200078e00ff */
[----:B------:R-:W3:Y:S01]  /*5e20*/  LDCU.64 UR6, c[0x4][0x88] ;  /* 0x01001100ff0677ac */ /* 0x000ee20008000a00 */
[----:B------:R-:W4:Y:S01]  /*5e30*/  LDCU.64 UR4, c[0x4][0x8] ;  /* 0x01000100ff0477ac */ /* 0x000f220008000a00 */
[----:B-1----:R-:W-:Y:S02]  /*5e40*/  MOV R4, UR8 ;  /* 0x0000000800047c02 */ /* 0x002fe40008000f00 */
[----:B------:R-:W-:Y:S02]  /*5e50*/  MOV R5, UR9 ;  /* 0x0000000900057c02 */ /* 0x000fe40008000f00 */
[----:B---3--:R-:W-:Y:S01]  /*5e60*/  MOV R7, UR7 ;  /* 0x0000000700077c02 */ /* 0x008fe20008000f00 */
[----:B------:R-:W-:Y:S01]  /*5e70*/  IMAD.U32 R6, RZ, RZ, UR6 ;  /* 0x00000006ff067e24 */ /* 0x000fe2000f8e00ff */
[----:B----4-:R-:W-:Y:S01]  /*5e80*/  MOV R11, UR5 ;  /* 0x00000005000b7c02 */ /* 0x010fe20008000f00 */
[----:B------:R-:W-:Y:S02]  /*5e90*/  IMAD.U32 R10, RZ, RZ, UR4 ;  /* 0x00000004ff0a7e24 */ /* 0x000fe4000f8e00ff */
[----:B------:R-:W-:Y:S07]  /*5ea0*/  LEPC R20, `(.L_x_101) ;  /* 0x000000001014794e */ /* 0x000fee0000000000 */
[----:B--2---:R-:W-:Y:S05]  /*5eb0*/  CALL.ABS.NOINC R2 ;  /* 0x0000000002007343 */ /* 0x004fea0003c00000 */
.L_x_101:
[----:B------:R-:W-:Y:S01]  /*5ec0*/  ISETP.NE.U32.AND P4, PT, R54, RZ, PT ;  /* 0x000000ff3600720c */ /* 0x000fe20003f85070 */
[----:B------:R-:W-:Y:S01]  /*5ed0*/  UISETP.NE.AND UP2, UPT, UR53, URZ, UPT ;  /* 0x000000ff3500728c */ /* 0x000fe2000bf45270 */
[----:B------:R-:W-:Y:S01]  /*5ee0*/  ISETP.NE.U32.AND P2, PT, RZ, UR38, PT ;  /* 0x00000026ff007c0c */ /* 0x000fe2000bf45070 */
[----:B------:R-:W-:Y:S01]  /*5ef0*/  UISETP.NE.U32.AND UP1, UPT, UR44, URZ, UPT ;  /* 0x000000ff2c00728c */ /* 0x000fe2000bf25070 */
[----:B------:R-:W-:Y:S01]  /*5f00*/  ISETP.NE.AND.EX P4, PT, R55, RZ, PT, P4 ;  /* 0x000000ff3700720c */ /* 0x000fe20003f85340 */
[----:B------:R-:W-:Y:S01]  /*5f10*/  UPLOP3.LUT UP0, UPT, UPT, UPT, UPT, 0x40, 0x4 ;  /* 0x000000000004789c */ /* 0x000fe20003f0e870 */
[----:B------:R-:W-:Y:S01]  /*5f20*/  ISETP.NE.AND.EX P2, PT, RZ, UR39, PT, P2 ;  /* 0x00000027ff007c0c */ /* 0x000fe2000bf45320 */
[----:B------:R-:W-:Y:S01]  /*5f30*/  UISETP.NE.AND.EX UP1, UPT, UR45, URZ, UPT, UP1 ;  /* 0x000000ff2d00728c */ /* 0x000fe2000bf25310 */
[----:B------:R-:W-:Y:S04]  /*5f40*/  PLOP3.LUT P1, PT, PT, PT, UP2, 0x80, 0x8 ;  /* 0x000000000008781c */ /* 0x000fe80003f2f028 */
[----:B------:R-:W-:Y:S06]  /*5f50*/  @UP2 UPLOP3.LUT UP0, UPT, UPT, UPT, UP1, 0x80, 0x8 ;  /* 0x000000000008289c */ /* 0x000fec0003f0f010 */
[----:B------:R-:W-:Y:S01]  /*5f60*/  PLOP3.LUT P0, PT, PT, PT, UP0, 0x80, 0x8 ;  /* 0x000000000008781c */ /* 0x000fe20003f0f008 */
[----:B------:R-:W-:Y:S01]  /*5f70*/  @!UPT UIADD3 URZ, UPT, UPT, URZ, URZ, URZ ;  /* 0x000000fffffff290 */ /* 0x000fe2000fffe0ff */
[----:B------:R-:W-:Y:S11]  /*5f80*/  BRA.U !UP1, `(.L_x_103) ;  /* 0x0000000109387547 */ /* 0x000ff6000b800000 */
[----:B------:R-:W-:Y:S01]  /*5f90*/  UISETP.NE.U32.AND UP0, UPT, UR38, URZ, UPT ;  /* 0x000000ff2600728c */ /* 0x000fe2000bf05070 */
[----:B------:R-:W-:Y:S02]  /*5fa0*/  HFMA2 R0, -RZ, RZ, 0, 5.9604644775390625e-08 ;  /* 0x00000001ff007431 */ /* 0x000fe400000001ff */
[----:B------:R-:W-:Y:S01]  /*5fb0*/  IMAD.MOV.U32 R59, RZ, RZ, 0x1 ;  /* 0x00000001ff3b7424 */ /* 0x000fe200078e00ff */
[----:B------:R-:W-:Y:S06]  /*5fc0*/  UISETP.NE.AND.EX UP0, UPT, UR39, URZ, UPT, UP0 ;  /* 0x000000ff2700728c */ /* 0x000fec000bf05300 */
[----:B------:R-:W-:Y:S05]  /*5fd0*/  PLOP3.LUT P3, PT, PT, PT, UP0, 0x80, 0x8 ;  /* 0x000000000008781c */ /* 0x000fea0003f6f008 */
[----:B------:R-:W1:Y:S01]  /*5fe0*/  @UP0 LDCU.64 UR6, c[0x0][0x888] ;  /* 0x00011100ff0607ac */ /* 0x000e620008000a00 */
[----:B------:R-:W-:Y:S07]  /*5ff0*/  @UP0 UIMAD UR4, UR36, UR44, URZ ;  /* 0x0000002c240402a4 */ /* 0x000fee000f8e02ff */
[----:B------:R-:W-:Y:S01]  /*6000*/  @!P3 PRMT R59, R0, 0x7610, R59 ;  /* 0x00007610003bb816 */ /* 0x000fe2000000003b */
[----:B-1----:R-:W-:Y:S03]  /*6010*/  @UP0 UIMAD.WIDE UR6, UR4, 0x4, UR6 ;  /* 0x00000004040608a5 */ /* 0x002fe6000f8e0206 */
[----:B------:R-:W1:Y:S03]  /*6020*/  @!UP0 LDCU UR4, c[0x0][0x880] ;  /* 0x00011000ff0487ac */ /* 0x000e660008000800 */
[----:B------:R-:W-:Y:S01]  /*6030*/  IMAD.U32 R2, RZ, RZ, UR6 ;  /* 0x00000006ff027e24 */ /* 0x000fe2000f8e00ff */
[----:B------:R-:W-:Y:S05]  /*6040*/  MOV R3, UR7 ;  /* 0x0000000700037c02 */ /* 0x000fea0008000f00 */
[----:B-----5:R2:W5:Y:S02]  /*6050*/  @P3 LDG.E R35, desc[UR46][R2.64] ;  /* 0x0000002e02233981 */ /* 0x020564000c1e1900 */
[----:B-12---:R-:W-:Y:S02]  /*6060*/  @!P3 IMAD.U32 R35, RZ, RZ, UR4 ;  /* 0x00000004ff23be24 */ /* 0x006fe4000f8e00ff */
.L_x_103:
[----:B------:R-:W-:Y:S05]  /*6070*/  @!P4 BRA `(.L_x_104) ;  /* 0x000000000020c947 */ /* 0x000fea0003800000 */
[----:B------:R-:W-:Y:S04]  /*6080*/  ISETP.NE.U32.AND P3, PT, R52, RZ, PT ;  /* 0x000000ff3400720c */ /* 0x000fe80003f65070 */
[----:B------:R-:W-:Y:S11]  /*6090*/  ISETP.NE.AND.EX P3, PT, R53, RZ, PT, P3 ;  /* 0x000000ff3500720c */ /* 0x000ff60003f65330 */
[----:B------:R-:W-:Y:S02]  /*60a0*/  @!UPT UIADD3 URZ, UPT, UPT, URZ, URZ, URZ ;  /* 0x000000fffffff290 */ /* 0x000fe4000fffe0ff */
[----:B------:R-:W1:Y:S01]  /*60b0*/  @P3 LDC.64 R2, c[0x0][0x8a8] ;  /* 0x00022a00ff023b82 */ /* 0x000e620000000a00 */
[----:B------:R-:W-:Y:S04]  /*60c0*/  @P3 IMAD R0, R54, UR36, RZ ;  /* 0x0000002436003c24 */ /* 0x000fe8000f8e02ff */
[----:B-1----:R-:W-:Y:S05]  /*60d0*/  @P3 IMAD.WIDE R2, R0, 0x4, R2 ;  /* 0x0000000400023825 */ /* 0x002fea00078e0202 */
[----:B-----5:R1:W5:Y:S02]  /*60e0*/  @P3 LDG.E R32, desc[UR46][R2.64] ;  /* 0x0000002e02203981 */ /* 0x020364000c1e1900 */
[----:B-1----:R-:W2:Y:S02]  /*60f0*/  @!P3 LDC R32, c[0x0][0x8a0] ;  /* 0x00022800ff20bb82 */ /* 0x002ea40000000800 */
.L_x_104:
[----:B-----5:R-:W-:Y:S01]  /*6100*/  FSETP.NEU.AND P3, PT, R35, RZ, PT ;  /* 0x000000ff2300720b */ /* 0x020fe20003f6d000 */
[----:B------:R-:W-:Y:S01]  /*6110*/  ULOP3.LUT UR4, UR51, 0x1, URZ, 0x3c, !UPT ;  /* 0x0000000133047892 */ /* 0x000fe2000f8e3cff */
[----:B------:R-:W-:Y:S01]  /*6120*/  SEL R5, RZ, 0xffffffff, P2 ;  /* 0xffffffffff057807 */ /* 0x000fe20001000000 */
[----:B------:R-:W-:Y:S01]  /*6130*/  IMAD.U32 R38, RZ, RZ, UR56 ;  /* 0x00000038ff267e24 */ /* 0x000fe2000f8e00ff */
[----:B------:R-:W-:Y:S01]  /*6140*/  @P1 LOP3.LUT P2, RZ, R59, 0xff, RZ, 0xc0, !PT ;  /* 0x000000ff3bff1812 */ /* 0x000fe2000784c0ff */
[----:B------:R-:W-:Y:S01]  /*6150*/  IMAD.SHL.U32 R81, R68, 0x2, RZ ;  /* 0x0000000244517824 */ /* 0x000fe200078e00ff */
[----:B------:R-:W-:Y:S01]  /*6160*/  @P1 SEL R2, RZ, 0xffffffff, P3 ;  /* 0xffffffffff021807 */ /* 0x000fe20001800000 */
[----:B------:R-:W-:Y:S01]  /*6170*/  IMAD.U32 R83, RZ, RZ, UR4 ;  /* 0x00000004ff537e24 */ /* 0x000fe2000f8e00ff */
[----:B------:R-:W-:Y:S01]  /*6180*/  LEA R76, R30, UR48, 0x3 ;  /* 0x000000301e4c7c11 */ /* 0x000fe2000f8e18ff */
[----:B------:R-:W-:Y:S01]  /*6190*/  IMAD.SHL.U32 R38, R38, 0x1000, RZ ;  /* 0x0000100026267824 */ /* 0x000fe200078e00ff */
[----:B------:R-:W-:Y:S01]  /*61a0*/  @P0 SEL R2, R5, R2, !P2 ;  /* 0x0000000205020207 */ /* 0x000fe20005000000 */
[----:B------:R-:W-:Y:S01]  /*61b0*/  BSSY B1, `(.L_x_105) ;  /* 0x0000035000017945 */ /* 0x000fe20003800000 */
[----:B------:R-:W-:Y:S01]  /*61c0*/  SHF.L.U32 R3, R73, 0x1f, RZ ;  /* 0x0000001f49037819 */ /* 0x000fe200000006ff */
[----:B------:R-:W-:Y:S01]  /*61d0*/  IMAD.MOV.U32 R82, RZ, RZ, 0x1 ;  /* 0x00000001ff527424 */ /* 0x000fe200078e00ff */
[----:B------:R-:W-:Y:S01]  /*61e0*/  @P1 LOP3.LUT R2, R2, 0x1, RZ, 0xc0, !PT ;  /* 0x0000000102021812 */ /* 0x000fe200078ec0ff */
[----:B------:R-:W-:Y:S01]  /*61f0*/  IMAD R34, R30, 0x20, R33 ;  /* 0x000000201e227824 */ /* 0x000fe200078e0221 */
[----:B------:R-:W-:Y:S01]  /*6200*/  PLOP3.LUT P2, PT, PT, PT, UP1, 0x80, 0x8 ;  /* 0x000000000008781c */ /* 0x000fe20003f4f018 */
[----:B------:R-:W-:Y:S01]  /*6210*/  IMAD.U32 R80, RZ, RZ, UR56 ;  /* 0x00000038ff507e24 */ /* 0x000fe2000f8e00ff */
[----:B------:R-:W-:Y:S01]  /*6220*/  ISETP.NE.U32.OR P5, PT, R2, 0x1, !P1 ;  /* 0x000000010200780c */ /* 0x000fe20004fa5470 */
[----:B------:R-:W-:Y:S01]  /*6230*/  IMAD.U32 R2, RZ, RZ, UR56 ;  /* 0x00000038ff027e24 */ /* 0x000fe2000f8e00ff */
[----:B------:R-:W-:Y:S02]  /*6240*/  CS2R R50, SRZ ;  /* 0x0000000000327805 */ /* 0x000fe4000001ff00 */
[----:B------:R-:W-:Y:S02]  /*6250*/  CS2R R48, SRZ ;  /* 0x0000000000307805 */ /* 0x000fe4000001ff00 */
[----:B------:R-:W-:Y:S02]  /*6260*/  P2R R79, PR, RZ, 0x20 ;  /* 0x00000020ff4f7803 */ /* 0x000fe40000000000 */
[----:B------:R-:W-:Y:S02]  /*6270*/  CS2R R42, SRZ ;  /* 0x00000000002a7805 */ /* 0x000fe4000001ff00 */
[----:B------:R-:W-:Y:S02]  /*6280*/  LEA R0, R2, UR48, 0x3 ;  /* 0x0000003002007c11 */ /* 0x000fe4000f8e18ff */
[----:B------:R-:W-:Y:S02]  /*6290*/  CS2R R40, SRZ ;  /* 0x0000000000287805 */ /* 0x000fe4000001ff00 */
[----:B------:R-:W-:Y:S02]  /*62a0*/  SEL R2, RZ, 0xffffffff, P3 ;  /* 0xffffffffff027807 */ /* 0x000fe40001800000 */
[----:B------:R-:W-:Y:S02]  /*62b0*/  LOP3.LUT P3, R77, R59, 0xff, RZ, 0xc0, !PT ;  /* 0x000000ff3b4d7812 */ /* 0x000fe4000786c0ff */
[----:B------:R-:W-:Y:S02]  /*62c0*/  IADD3 R39, PT, PT, R38, UR48, R81 ;  /* 0x0000003026277c10 */ /* 0x000fe4000fffe051 */
[----:B------:R-:W-:Y:S02]  /*62d0*/  @P5 SHF.L.U32 R7, R83, 0x1f, RZ ;  /* 0x0000001f53075819 */ /* 0x000fe400000006ff */
[----:B------:R-:W-:Y:S02]  /*62e0*/  @P2 SEL R2, R5, R2, !P3 ;  /* 0x0000000205022207 */ /* 0x000fe40005800000 */
[----:B------:R-:W1:Y:S02]  /*62f0*/  @P5 SYNCS.PHASECHK.TRANS64.TRYWAIT P1, [R0+URZ+0x50], R7 ;  /* 0x00005007000055a7 */ /* 0x000e6400080211ff */
[----:B------:R-:W-:Y:S04]  /*6300*/  LOP3.LUT R2, R2, 0x1, RZ, 0xc0, !PT ;  /* 0x0000000102027812 */ /* 0x000fe800078ec0ff */
[----:B------:R-:W-:Y:S04]  /*6310*/  ISETP.NE.U32.AND P4, PT, R2, 0x1, PT ;  /* 0x000000010200780c */ /* 0x000fe80003f85070 */
[----:B------:R-:W-:Y:S01]  /*6320*/  P2R R85, PR, RZ, 0x10 ;  /* 0x00000010ff557803 */ /* 0x000fe20000000000 */
[----:B------:R3:W4:Y:S01]  /*6330*/  SYNCS.PHASECHK.TRANS64.TRYWAIT P0, [R76+URZ+0xb0], R3 ;  /* 0x0000b0034c0075a7 */ /* 0x00072200080011ff */
[----:B-1----:R-:W-:Y:S01]  /*6340*/  @P5 SEL R82, RZ, 0x1, !P1 ;  /* 0x00000001ff525807 */ /* 0x002fe20004800000 */
[----:B---3--:R-:W-:Y:S06]  /*6350*/  @!P5 BRA `(.L_x_106) ;  /* 0x000000000068d947 */ /* 0x008fec0003800000 */
[----:B------:R-:W-:Y:S01]  /*6360*/  LOP3.LUT P5, RZ, R69, 0x40, RZ, 0xc0, !PT ;  /* 0x0000004045ff7812 */ /* 0x000fe200078ac0ff */
[C---:B------:R-:W-:Y:S01]  /*6370*/  VIADD R4, R39.reuse, 0x200 ;  /* 0x0000020027047836 */ /* 0x040fe20000000000 */
[----:B------:R-:W-:Y:S01]  /*6380*/  ISETP.NE.AND P2, PT, R82, RZ, PT ;  /* 0x000000ff5200720c */ /* 0x000fe20003f45270 */
[----:B------:R-:W-:Y:S01]  /*6390*/  BSSY B0, `(.L_x_107) ;  /* 0x000000d000007945 */ /* 0x000fe20003800000 */
[----:B------:R-:W-:Y:S01]  /*63a0*/  PLOP3.LUT P1, PT, PT, PT, PT, 0x8, 0x80 ;  /* 0x000000000080781c */ /* 0x000fe20003f2e170 */
[----:B------:R-:W-:Y:S01]  /*63b0*/  @P4 VIADD R2, R39, 0x210 ;  /* 0x0000021027024836 */ /* 0x000fe20000000000 */
[----:B------:R-:W-:Y:S02]  /*63c0*/  @P4 PLOP3.LUT P1, PT, P5, PT, PT, 0x80, 0x8 ;  /* 0x000000000008481c */ /* 0x000fe40002f2f070 */
[----:B------:R-:W-:Y:S02]  /*63d0*/  CS2R R50, SRZ ;  /* 0x0000000000327805 */ /* 0x000fe4000001ff00 */
[----:B------:R-:W-:Y:S02]  /*63e0*/  CS2R R48, SRZ ;  /* 0x0000000000307805 */ /* 0x000fe4000001ff00 */
[----:B------:R-:W-:Y:S02]  /*63f0*/  CS2R R42, SRZ ;  /* 0x00000000002a7805 */ /* 0x000fe4000001ff00 */
[----:B------:R-:W-:Y:S05]  /*6400*/  CS2R R40, SRZ ;  /* 0x0000000000287805 */ /* 0x000fea000001ff00 */
[----:B------:R-:W-:Y:S01]  /*6410*/  @P1 VIADD R2, R4, 0xfffffff0 ;  /* 0xfffffff004021836 */ /* 0x000fe20000000000 */
[----:B------:R-:W-:Y:S06]  /*6420*/  @P2 BRA `(.L_x_108) ;  /* 0x00000000000c2947 */ /* 0x000fec0003800000 */
[----:B------:R-:W-:Y:S04]  /*6430*/  SHF.L.U32 R5, R83, 0x1f, RZ ;  /* 0x0000001f53057819 */ /* 0x000fe800000006ff */
[----:B------:R-:W1:Y:S02]  /*6440*/  SYNCS.PHASECHK.TRANS64.TRYWAIT P1, [R0+URZ+0x50], R5 ;  /* 0x00005005000075a7 */ /* 0x000e6400080211ff */
[----:B-1----:R-:W-:Y:S05]  /*6450*/  @!P1 BRA `(.L_x_109) ;  /* 0x0000002000049947 */ /* 0x002fea0003800000 */
.L_x_108:
[----:B------:R-:W-:Y:S05]  /*6460*/  BSYNC B0 ;  /* 0x0000000000007941 */ /* 0x000fea0003800000 */
.L_x_107:
[----:B------:R-:W-:Y:S01]  /*6470*/  UIADD3 UR5, UPT, UPT, UR56, 0x1, URZ ;  /* 0x0000000138057890 */ /* 0x000fe2000fffe0ff */
[----:B------:R-:W-:Y:S03]  /*6480*/  ISETP.NE.AND P1, PT, R85, RZ, PT ;  /* 0x000000ff5500720c */ /* 0x000fe60003f25270 */
[----:B------:R-:W-:Y:S04]  /*6490*/  UISETP.NE.AND UP0, UPT, UR5, 0x3, UPT ;  /* 0x000000030500788c */ /* 0x000fe8000bf05270 */
[----:B------:R-:W-:Y:S02]  /*64a0*/  USEL UR4, URZ, 0x1, UP0 ;  /* 0x00000001ff047887 */ /* 0x000fe40008000000 */
[----:B------:R-:W-:Y:S04]  /*64b0*/  USEL UR5, UR5, URZ, UP0 ;  /* 0x000000ff05057287 */ /* 0x000fe80008000000 */
[----:B------:R3:W1:Y:S01]  /*64c0*/  @P1 LDS.128 R48, [R2] ;  /* 0x0000000002301984 */ /* 0x0006620000000c00 */
[----:B------:R-:W-:Y:S01]  /*64d0*/  LOP3.LUT R83, R83, UR4, RZ, 0x3c, !PT ;  /* 0x0000000453537c12 */ /* 0x000fe2000f8e3cff */
[----:B------:R-:W-:Y:S02]  /*64e0*/  IMAD.U32 R80, RZ, RZ, UR5 ;  /* 0x00000005ff507e24 */ /* 0x000fe4000f8e00ff */
[----:B------:R3:W1:Y:S04]  /*64f0*/  @P1 LDS.128 R40, [R39+0x200] ;  /* 0x0002000027281984 */ /* 0x0006680000000c00 */
.L_x_106:
[----:B------:R-:W-:Y:S05]  /*6500*/  BSYNC B1 ;  /* 0x0000000000017941 */ /* 0x000fea0003800000 */
.L_x_105:
[----:B-1----:R-:W-:Y:S04]  /*6510*/  SHF.R.U32.HI R5, RZ, 0x15, R34 ;  /* 0x00000015ff057819 */ /* 0x002fe80000011622 */
[----:B------:R-:W-:Y:S01]  /*6520*/  LOP3.LUT P1, RZ, R5, 0x3, R70, 0x48, !PT ;  /* 0x0000000305ff7812 */ /* 0x000fe20007824846 */
[----:B------:R-:W-:Y:S01]  /*6530*/  @!UPT UIADD3 URZ, UPT, UPT, URZ, URZ, URZ ;  /* 0x000000fffffff290 */ /* 0x000fe2000fffe0ff */
[----:B----4-:R-:W-:Y:S11]  /*6540*/  @P0 BRA `(.L_x_110) ;  /* 0x0000000000080947 */ /* 0x010ff60003800000 */
[----:B------:R-:W1:Y:S02]  /*6550*/  SYNCS.PHASECHK.TRANS64.TRYWAIT P0, [R76+URZ+0xb0], R3 ;  /* 0x0000b0034c0075a7 */ /* 0x000e6400080011ff */
[----:B-1----:R-:W-:Y:S05]  /*6560*/  @!P0 BRA `(.L_x_111) ;  /* 0x0000001c00d48947 */ /* 0x002fea0003800000 */
.L_x_110:
[----:B------:R-:W-:Y:S05]  /*6570*/  @!P1 BRA `(.L_x_112) ;  /* 0x0000000000409947 */ /* 0x000fea0003800000 */
[----:B------:R-:W4:Y:S01]  /*6580*/  LDCU.64 UR8, c[0x4][0x70] ;  /* 0x01000e00ff0877ac */ /* 0x000f220008000a00 */
[----:B-1----:R-:W-:Y:S01]  /*6590*/  MOV R3, 0x0 ;  /* 0x0000000000037802 */ /* 0x002fe20000000f00 */
[----:B------:R-:W-:Y:S02]  /*65a0*/  HFMA2 R12, -RZ, RZ, 0, 5.9604644775390625e-08 ;  /* 0x00000001ff0c7431 */ /* 0x000fe400000001ff */
[----:B------:R-:W-:Y:S02]  /*65b0*/  IMAD.MOV.U32 R8, RZ, RZ, 0x192 ;  /* 0x00000192ff087424 */ /* 0x000fe400078e00ff */
[----:B------:R-:W-:Y:S01]  /*65c0*/  IMAD.MOV.U32 R13, RZ, RZ, RZ ;  /* 0x000000ffff0d7224 */ /* 0x000fe200078e00ff */
[----:B------:R-:W1:Y:S01]  /*65d0*/  LDCU.64 UR6, c[0x4][0x78] ;  /* 0x01000f00ff0677ac */ /* 0x000e620008000a00 */
[----:B---3--:R-:W3:Y:S01]  /*65e0*/  LDC.64 R2, c[0x4][R3] ;  /* 0x0100000003027b82 */ /* 0x008ee20000000a00 */
[----:B------:R-:W5:Y:S01]  /*65f0*/  LDCU.64 UR4, c[0x4][0x10] ;  /* 0x01000200ff0477ac */ /* 0x000f620008000a00 */
[----:B----4-:R-:W-:Y:S01]  /*6600*/  MOV R5, UR9 ;  /* 0x0000000900057c02 */ /* 0x010fe20008000f00 */
[----:B------:R-:W-:Y:S01]  /*6610*/  IMAD.U32 R4, RZ, RZ, UR8 ;  /* 0x00000008ff047e24 */ /* 0x000fe2000f8e00ff */
[----:B-1----:R-:W-:Y:S01]  /*6620*/  MOV R7, UR7 ;  /* 0x0000000700077c02 */ /* 0x002fe20008000f00 */
[----:B------:R-:W-:Y:S01]  /*6630*/  IMAD.U32 R6, RZ, RZ, UR6 ;  /* 0x00000006ff067e24 */ /* 0x000fe2000f8e00ff */
[----:B-----5:R-:W-:Y:S01]  /*6640*/  MOV R11, UR5 ;  /* 0x00000005000b7c02 */ /* 0x020fe20008000f00 */
[----:B------:R-:W-:Y:S02]  /*6650*/  IMAD.U32 R10, RZ, RZ, UR4 ;  /* 0x00000004ff0a7e24 */ /* 0x000fe4000f8e00ff */
[----:B------:R-:W-:Y:S07]  /*6660*/  LEPC R20, `(.L_x_112) ;  /* 0x000000001014794e */ /* 0x000fee0000000000 */
[----:B--23--:R-:W-:Y:S05]  /*6670*/  CALL.ABS.NOINC R2 ;  /* 0x0000000002007343 */ /* 0x00cfea0003c00000 */
.L_x_112:
[----:B------:R-:W-:Y:S01]  /*6680*/  SHF.L.U32 R20, R40, 0x10, RZ ;  /* 0x0000001028147819 */ /* 0x000fe200000006ff */
[----:B------:R-:W-:Y:S05]  /*6690*/  WARPSYNC.ALL ;  /* 0x0000000000007948 */ /* 0x000fea0003800000 */
[----:B------:R-:W-:Y:S01]  /*66a0*/  R2UR UR4, R34 ;  /* 0x00000000220472ca */ /* 0x000fe200000e0000 */
[----:B------:R-:W-:Y:S01]  /*66b0*/  BSSY.RECONVERGENT B0, `(.L_x_113) ;  /* 0x0000055000007945 */ /* 0x000fe20003800200 */
[----:B------:R-:W-:Y:S02]  /*66c0*/  LOP3.LUT R21, R40, 0xffff0000, RZ, 0xc0, !PT ;  /* 0xffff000028157812 */ /* 0x000fe400078ec0ff */
[----:B------:R-:W-:Y:S02]  /*66d0*/  LOP3.LUT R36, R41, 0xffff0000, RZ, 0xc0, !PT ;  /* 0xffff000029247812 */ /* 0x000fe400078ec0ff */
[----:B------:R-:W-:Y:S02]  /*66e0*/  SHF.L.U32 R37, R43, 0x10, RZ ;  /* 0x000000102b257819 */ /* 0x000fe400000006ff */
[----:B------:R-:W-:Y:S02]  /*66f0*/  MOV R84, 0x10 ;  /* 0x0000001000547802 */ /* 0x000fe40000000f00 */
[----:B------:R-:W-:Y:S02]  /*6700*/  LOP3.LUT P6, RZ, R69, 0x40, RZ, 0xc0, !PT ;  /* 0x0000004045ff7812 */ /* 0x000fe400078cc0ff */
[----:B------:R-:W-:Y:S01]  /*6710*/  ISETP.NE.AND P0, PT, R74, RZ, PT ;  /* 0x000000ff4a00720c */ /* 0x000fe20003f05270 */
[----:B------:R-:W2:Y:S01]  /*6720*/  LDTM.x16 R4, tmem[UR4] ;  /* 0x00000004000479ee */ /* 0x000ea20008240000 */
[----:B------:R-:W-:Y:S04]  /*6730*/  SEL R84, R84, 0xfffffff0, !P6 ;  /* 0xfffffff054547807 */ /* 0x000fe80007000000 */
[----:B------:R-:W-:Y:S01]  /*6740*/  IADD3 R86, PT, PT, R39, R84, RZ ;  /* 0x0000005427567210 */ /* 0x000fe20007ffe0ff */
[C---:B--2---:R-:W-:Y:S01]  /*6750*/  FMUL R0, R32.reuse, R4 ;  /* 0x0000000420007220 */ /* 0x044fe20000400000 */
[C---:B---3--:R-:W-:Y:S01]  /*6760*/  FMUL R2, R32.reuse, R5 ;  /* 0x0000000520027220 */ /* 0x048fe20000400000 */
[C---:B-1----:R-:W-:Y:S01]  /*6770*/  FMUL R3, R32.reuse, R6 ;  /* 0x0000000620037220 */ /* 0x042fe20000400000 */
[----:B------:R-:W-:Y:S01]  /*6780*/  FMUL R7, R32, R7 ;  /* 0x0000000720077220 */ /* 0x000fe20000400000 */
[----:B------:R-:W-:Y:S01]  /*6790*/  FFMA R0, R35, R20, R0 ;  /* 0x0000001423007223 */ /* 0x000fe20000000000 */
[----:B------:R-:W-:Y:S01]  /*67a0*/  SHF.L.U32 R20, R41, 0x10, RZ ;  /* 0x0000001029147819 */ /* 0x000fe200000006ff */
[C---:B------:R-:W-:Y:S01]  /*67b0*/  FFMA R2, R35.reuse, R21, R2 ;  /* 0x0000001523027223 */ /* 0x040fe20000000002 */
[----:B------:R-:W-:Y:S01]  /*67c0*/  SHF.L.U32 R21, R42, 0x10, RZ ;  /* 0x000000102a157819 */ /* 0x000fe200000006ff */
[C---:B------:R-:W-:Y:S01]  /*67d0*/  FMUL R4, R32.reuse, R8 ;  /* 0x0000000820047220 */ /* 0x040fe20000400000 */
[----:B------:R-:W-:Y:S01]  /*67e0*/  FMUL R5, R32, R9 ;  /* 0x0000000920057220 */ /* 0x000fe20000400000 */
[C---:B------:R-:W-:Y:S01]  /*67f0*/  FFMA R3, R35.reuse, R20, R3 ;  /* 0x0000001423037223 */ /* 0x040fe20000000003 */
[----:B------:R-:W-:Y:S01]  /*6800*/  LOP3.LUT R20, R42, 0xffff0000, RZ, 0xc0, !PT ;  /* 0xffff00002a147812 */ /* 0x000fe200078ec0ff */
[----:B------:R-:W-:Y:S01]  /*6810*/  FFMA R7, R35, R36, R7 ;  /* 0x0000002423077223 */ /* 0x000fe20000000007 */
[----:B------:R-:W-:Y:S01]  /*6820*/  LOP3.LUT R36, R43, 0xffff0000, RZ, 0xc0, !PT ;  /* 0xffff00002b247812 */ /* 0x000fe200078ec0ff */
[----:B------:R-:W-:Y:S01]  /*6830*/  FMUL R6, R32, R10 ;  /* 0x0000000a20067220 */ /* 0x000fe20000400000 */
[----:B------:R-:W-:Y:S01]  /*6840*/  F2FP.BF16.F32.PACK_AB R44, R2, R0 ;  /* 0x00000000022c723e */ /* 0x000fe200000010ff */
[----:B------:R-:W-:Y:S01]  /*6850*/  FMUL R11, R32, R11 ;  /* 0x0000000b200b7220 */ /* 0x000fe20000400000 */
[----:B------:R-:W-:Y:S01]  /*6860*/  F2FP.BF16.F32.PACK_AB R45, R7, R3 ;  /* 0x00000003072d723e */ /* 0x000fe200000010ff */
[C---:B------:R-:W-:Y:S01]  /*6870*/  FFMA R4, R35.reuse, R21, R4 ;  /* 0x0000001523047223 */ /* 0x040fe20000000004 */
[C---:B------:R-:W-:Y:S01]  /*6880*/  FFMA R5, R35.reuse, R20, R5 ;  /* 0x0000001423057223 */ /* 0x040fe20000000005 */
[C---:B------:R-:W-:Y:S01]  /*6890*/  FFMA R6, R35.reuse, R37, R6 ;  /* 0x0000002523067223 */ /* 0x040fe20000000006 */
[----:B------:R-:W-:Y:S01]  /*68a0*/  SHF.L.U32 R20, R48, 0x10, RZ ;  /* 0x0000001030147819 */ /* 0x000fe200000006ff */
[----:B------:R-:W-:Y:S01]  /*68b0*/  FFMA R11, R35, R36, R11 ;  /* 0x00000024230b7223 */ /* 0x000fe2000000000b */
[----:B------:R-:W-:Y:S01]  /*68c0*/  FMUL R8, R32, R12 ;  /* 0x0000000c20087220 */ /* 0x000fe20000400000 */
[----:B------:R-:W-:Y:S01]  /*68d0*/  LOP3.LUT R36, R48, 0xffff0000, RZ, 0xc0, !PT ;  /* 0xffff000030247812 */ /* 0x000fe200078ec0ff */
[C---:B------:R-:W-:Y:S01]  /*68e0*/  FMUL R9, R32.reuse, R13 ;  /* 0x0000000d20097220 */ /* 0x040fe20000400000 */
[----:B------:R-:W-:Y:S01]  /*68f0*/  SHF.L.U32 R21, R49, 0x10, RZ ;  /* 0x0000001031157819 */ /* 0x000fe200000006ff */
[C---:B------:R-:W-:Y:S01]  /*6900*/  FMUL R10, R32.reuse, R14 ;  /* 0x0000000e200a7220 */ /* 0x040fe20000400000 */
[----:B------:R-:W-:Y:S01]  /*6910*/  FFMA R8, R35, R20, R8 ;  /* 0x0000001423087223 */ /* 0x000fe20000000008 */
[----:B------:R-:W-:Y:S01]  /*6920*/  LOP3.LUT R20, R49, 0xffff0000, RZ, 0xc0, !PT ;  /* 0xffff000031147812 */ /* 0x000fe200078ec0ff */
[C---:B------:R-:W-:Y:S01]  /*6930*/  FFMA R9, R35.reuse, R36, R9 ;  /* 0x0000002423097223 */ /* 0x040fe20000000009 */
[----:B------:R-:W-:Y:S01]  /*6940*/  FMUL R15, R32, R15 ;  /* 0x0000000f200f7220 */ /* 0x000fe20000400000 */
[C---:B------:R-:W-:Y:S01]  /*6950*/  FFMA R10, R35.reuse, R21, R10 ;  /* 0x00000015230a7223 */ /* 0x040fe2000000000a */
[----:B------:R-:W-:Y:S01]  /*6960*/  SHF.L.U32 R21, R50, 0x10, RZ ;  /* 0x0000001032157819 */ /* 0x000fe200000006ff */
[----:B------:R-:W-:Y:S01]  /*6970*/  FMUL R12, R32, R16 ;  /* 0x00000010200c7220 */ /* 0x000fe20000400000 */
[----:B------:R-:W-:Y:S01]  /*6980*/  LOP3.LUT R36, R50, 0xffff0000, RZ, 0xc0, !PT ;  /* 0xffff000032247812 */ /* 0x000fe200078ec0ff */
[----:B------:R-:W-:Y:S01]  /*6990*/  FFMA R15, R35, R20, R15 ;  /* 0x00000014230f7223 */ /* 0x000fe2000000000f */
[C---:B------:R-:W-:Y:S01]  /*69a0*/  FMUL R13, R32.reuse, R17 ;  /* 0x00000011200d7220 */ /* 0x040fe20000400000 */
[C---:B------:R-:W-:Y:S01]  /*69b0*/  SHF.L.U32 R37, R51.reuse, 0x10, RZ ;  /* 0x0000001033257819 */ /* 0x040fe200000006ff */
[C---:B------:R-:W-:Y:S01]  /*69c0*/  FMUL R14, R32.reuse, R18 ;  /* 0x00000012200e7220 */ /* 0x040fe20000400000 */
[----:B------:R-:W-:Y:S01]  /*69d0*/  LOP3.LUT R20, R51, 0xffff0000, RZ, 0xc0, !PT ;  /* 0xffff000033147812 */ /* 0x000fe200078ec0ff */
[----:B------:R-:W-:Y:S01]  /*69e0*/  FMUL R19, R32, R19 ;  /* 0x0000001320137220 */ /* 0x000fe20000400000 */
[----:B------:R-:W-:Y:S01]  /*69f0*/  F2FP.BF16.F32.PACK_AB R46, R5, R4 ;  /* 0x00000004052e723e */ /* 0x000fe200000010ff */
[----:B------:R-:W-:Y:S01]  /*6a00*/  FFMA R12, R35, R21, R12 ;  /* 0x00000015230c7223 */ /* 0x000fe2000000000c */
[----:B------:R-:W-:Y:S01]  /*6a10*/  F2FP.BF16.F32.PACK_AB R47, R11, R6 ;  /* 0x000000060b2f723e */ /* 0x000fe200000010ff */
[C---:B------:R-:W-:Y:S01]  /*6a20*/  FFMA R13, R35.reuse, R36, R13 ;  /* 0x00000024230d7223 */ /* 0x040fe2000000000d */
[C---:B------:R-:W-:Y:S01]  /*6a30*/  FFMA R14, R35.reuse, R37, R14 ;  /* 0x00000025230e7223 */ /* 0x040fe2000000000e */
[----:B------:R-:W-:Y:S01]  /*6a40*/  FFMA R19, R35, R20, R19 ;  /* 0x0000001423137223 */ /* 0x000fe20000000013 */
[----:B------:R-:W-:Y:S01]  /*6a50*/  F2FP.BF16.F32.PACK_AB R64, R9, R8 ;  /* 0x000000080940723e */ /* 0x000fe200000010ff */
[----:B------:R1:W-:Y:S01]  /*6a60*/  STS.128 [R39+0x200], R44 ;  /* 0x0002002c27007388 */ /* 0x0003e20000000c00 */
[----:B------:R-:W-:Y:S02]  /*6a70*/  F2FP.BF16.F32.PACK_AB R65, R15, R10 ;  /* 0x0000000a0f41723e */ /* 0x000fe400000010ff */
[----:B------:R-:W-:Y:S02]  /*6a80*/  F2FP.BF16.F32.PACK_AB R66, R13, R12 ;  /* 0x0000000c0d42723e */ /* 0x000fe400000010ff */
[----:B------:R-:W-:Y:S05]  /*6a90*/  F2FP.BF16.F32.PACK_AB R67, R19, R14 ;  /* 0x0000000e1343723e */ /* 0x000fea00000010ff */
[----:B------:R1:W-:Y:S01]  /*6aa0*/  STS.128 [R86+0x200], R64 ;  /* 0x0002004056007388 */ /* 0x0003e20000000c00 */
[----:B------:R-:W-:Y:S01]  /*6ab0*/  @!PT LDS RZ, [RZ] ;  /* 0x00000000fffff984 */ /* 0x000fe20000000800 */
[----:B------:R-:W-:Y:S01]  /*6ac0*/  @!PT LDS RZ, [RZ] ;  /* 0x00000000fffff984 */ /* 0x000fe20000000800 */
[----:B------:R-:W-:Y:S01]  /*6ad0*/  @!PT LDS RZ, [RZ] ;  /* 0x00000000fffff984 */ /* 0x000fe20000000800 */
[----:B------:R-:W-:Y:S01]  /*6ae0*/  @!PT LDS RZ, [RZ] ;  /* 0x00000000fffff984 */ /* 0x000fe20000000800 */
[----:B------:R2:W-:Y:S07]  /*6af0*/  MEMBAR.ALL.CTA ;  /* 0x0000000000007992 */ /* 0x0005ee0000008000 */
[----:B--2---:R-:W2:Y:S02]  /*6b00*/  FENCE.VIEW.ASYNC.S ;  /* 0x00000000000073c6 */ /* 0x004ea40000000000 */
[----:B--2---:R-:W-:Y:S06]  /*6b10*/  BAR.SYNC.DEFER_BLOCKING 0x1, 0x80 ;  /* 0x0042000000007b1d */ /* 0x004fec0000010000 */
[----:B------:R-:W-:Y:S05]  /*6b20*/  @P0 BRA `(.L_x_114) ;  /* 0x0000000000340947 */ /* 0x000fea0003800000 */
[----:B------:R-:W-:Y:S01]  /*6b30*/  R2UR UR10, R38 ;  /* 0x00000000260a72ca */ /* 0x000fe200000e0000 */
[----:B------:R-:W-:Y:S01]  /*6b40*/  UIADD3 UR8, UP0, UPT, UR54, 0x680, URZ ;  /* 0x0000068036087890 */ /* 0x000fe2000ff1e0ff */
[----:B------:R-:W-:Y:S01]  /*6b50*/  UMOV UR43, UR36 ;  /* 0x00000024002b7c82 */ /* 0x000fe20008000000 */
[----:B------:R-:W-:Y:S02]  /*6b60*/  UIADD3 UR5, UPT, UPT, UR41, 0x20, URZ ;  /* 0x0000002029057890 */ /* 0x000fe4000fffe0ff */
[----:B------:R-:W-:Y:S01]  /*6b70*/  UIADD3.X UR9, UPT, UPT, URZ, UR55, URZ, UP0, !UPT ;  /* 0x00000037ff097290 */ /* 0x000fe200087fe4ff */
[----:B------:R-:W-:Y:S01]  /*6b80*/  UMOV UR6, UR42 ;  /* 0x0000002a00067c82 */ /* 0x000fe20008000000 */
[----:B------:R-:W-:Y:S06]  /*6b90*/  UMOV UR7, UR36 ;  /* 0x0000002400077c82 */ /* 0x000fec0008000000 */
[----:B------:R-:W-:Y:S04]  /*6ba0*/  UIADD3 UR10, UPT, UPT, UR48, UR10, URZ ;  /* 0x0000000a300a7290 */ /* 0x000fe8000fffe0ff */
[----:B------:R-:W-:Y:S02]  /*6bb0*/  UIADD3 UR40, UPT, UPT, UR10, 0x200, URZ ;  /* 0x000002000a287890 */ /* 0x000fe4000fffe0ff */
[----:B------:R-:W-:Y:S07]  /*6bc0*/  UIADD3 UR4, UPT, UPT, UR10, 0xa00, URZ ;  /* 0x00000a000a047890 */ /* 0x000fee000fffe0ff */
[----:B------:R2:W-:Y:S02]  /*6bd0*/  UTMASTG.3D [UR40], [UR8] ;  /* 0x00000028080073b5 */ /* 0x0005e40008010000 */
[----:B------:R2:W-:Y:S02]  /*6be0*/  UTMASTG.3D [UR4], [UR8] ;  /* 0x00000004080073b5 */ /* 0x0005e40008010000 */
[----:B--2---:R0:W-:Y:S02]  /*6bf0*/  UTMACMDFLUSH ;  /* 0x00000000000079b7 */ /* 0x0041e40000000000 */
.L_x_114:
[----:B------:R-:W-:Y:S05]  /*6c00*/  BSYNC.RECONVERGENT B0 ;  /* 0x0000000000007941 */ /* 0x000fea0003800200 */
.L_x_113:
[----:B------:R-:W-:Y:S01]  /*6c10*/  UIADD3 UR40, UPT, UPT, UR56, 0x1, URZ ;  /* 0x0000000138287890 */ /* 0x000fe2000fffe0ff */
[----:B------:R-:W-:Y:S03]  /*6c20*/  BSSY.RECONVERGENT B0, `(.L_x_115) ;  /* 0x0000005000007945 */ /* 0x000fe60003800200 */
[----:B------:R-:W-:Y:S04]  /*6c30*/  UISETP.NE.AND UP0, UPT, UR40, 0x3, UPT ;  /* 0x000000032800788c */ /* 0x000fe8000bf05270 */
[----:B------:R-:W-:Y:S01]  /*6c40*/  USEL UR43, UR40, URZ, UP0 ;  /* 0x000000ff282b7287 */ /* 0x000fe20008000000 */
[----:B------:R-:W-:Y:S11]  /*6c50*/  @P0 BRA `(.L_x_116) ;  /* 0x0000000000040947 */ /* 0x000ff60003800000 */
[----:B------:R-:W-:Y:S04]  /*6c60*/  DEPBAR.LE SB0, 0x1 ;  /* 0x000080400000791a */ /* 0x000fe80000000000 */
.L_x_116:
[----:B------:R-:W-:Y:S05]  /*6c70*/  BSYNC.RECONVERGENT B0 ;  /* 0x0000000000007941 */ /* 0x000fea0003800200 */
.L_x_115:
[----:B------:R-:W-:Y:S01]  /*6c80*/  BAR.SYNC.DEFER_BLOCKING 0x1, 0x80 ;  /* 0x0042000000007b1d */ /* 0x000fe20000010000 */
[----:B------:R-:W-:Y:S01]  /*6c90*/  ISETP.NE.AND P1, PT, R79, RZ, PT ;  /* 0x000000ff4f00720c */ /* 0x000fe20003f25270 */
[----:B------:R-:W-:Y:S01]  /*6ca0*/  UISETP.NE.AND UP0, UPT, UR50, URZ, UPT ;  /* 0x000000ff3200728c */ /* 0x000fe2000bf05270 */
[----:B------:R-:W-:Y:S11]  /*6cb0*/  LEA R2, R80, UR48, 0x3 ;  /* 0x0000003050027c11 */ /* 0x000ff6000f8e18ff */
[----:B------:R-:W-:Y:S01]  /*6cc0*/  @P1 SHF.L.U32 R3, R83, 0x1f, RZ ;  /* 0x0000001f53031819 */ /* 0x000fe200000006ff */
[----:B------:R-:W-:Y:S06]  /*6cd0*/  BRA.U !UP0, `(.L_x_117) ;  /* 0x0000000108247547 */ /* 0x000fec000b800000 */
[----:B------:R-:W-:Y:S01]  /*6ce0*/  IMAD.U32 R5, RZ, RZ, UR49 ;  /* 0x00000031ff057e24 */ /* 0x000fe2000f8e00ff */
[----:B------:R-:W-:Y:S01]  /*6cf0*/  MOV R0, UR37 ;  /* 0x0000002500007c02 */ /* 0x000fe20008000f00 */
[----:B------:R-:W-:Y:S03]  /*6d00*/  UIADD3 UR49, UPT, UPT, UR49, 0x1, URZ ;  /* 0x0000000131317890 */ /* 0x000fe6000fffe0ff */
[----:B------:R-:W-:Y:S01]  /*6d10*/  @P1 LEA R5, R5, UR48, 0x3 ;  /* 0x0000003005051c11 */ /* 0x000fe2000f8e18ff */
[----:B------:R-:W-:Y:S04]  /*6d20*/  UISETP.NE.AND UP0, UPT, UR49, 0x3, UPT ;  /* 0x000000033100788c */ /* 0x000fe8000bf05270 */
[----:B------:R-:W-:Y:S01]  /*6d30*/  @P1 VIADD R5, R5, 0x68 ;  /* 0x0000006805051836 */ /* 0x000fe20000000000 */
[----:B------:R-:W-:Y:S04]  /*6d40*/  USEL UR49, UR49, URZ, UP0 ;  /* 0x000000ff31317287 */ /* 0x000fe80008000000 */
[----:B------:R-:W-:Y:S04]  /*6d50*/  @P1 PRMT R0, R0, 0x654, R5 ;  /* 0x0000065400001816 */ /* 0x000fe80000000005 */
[----:B------:R2:W-:Y:S04]  /*6d60*/  @P1 SYNCS.ARRIVE.TRANS64.RED.A1T0 RZ, [R0+URZ], RZ ;  /* 0x000000ff00ff19a7 */ /* 0x0005e800081004ff */
.L_x_117:
[----:B------:R-:W3:Y:S01]  /*6d70*/  @P1 SYNCS.PHASECHK.TRANS64.TRYWAIT P0, [R2+URZ+0x50], R3 ;  /* 0x00005003020015a7 */ /* 0x000ee200080011ff */
[----:B------:R-:W-:Y:S01]  /*6d80*/  BSSY B1, `(.L_x_118) ;  /* 0x0000012000017945 */ /* 0x000fe20003800000 */
[----:B---3--:R-:W-:Y:S03]  /*6d90*/  @P1 SEL R82, RZ, 0x1, !P0 ;  /* 0x00000001ff521807 */ /* 0x008fe60004000000 */
[----:B------:R-:W-:Y:S05]  /*6da0*/  @!P1 BRA `(.L_x_119) ;  /* 0x00000000003c9947 */ /* 0x000fea0003800000 */
[----:B------:R-:W-:Y:S01]  /*6db0*/  ISETP.NE.AND P1, PT, R85, RZ, PT ;  /* 0x000000ff5500720c */ /* 0x000fe20003f25270 */
[----:B------:R-:W-:Y:S01]  /*6dc0*/  BSSY B0, `(.L_x_120) ;  /* 0x0000009000007945 */ /* 0x000fe20003800000 */
[----:B------:R-:W-:Y:S11]  /*6dd0*/  ISETP.NE.AND P0, PT, R82, RZ, PT ;  /* 0x000000ff5200720c */ /* 0x000ff60003f05270 */
[----:B------:R-:W-:Y:S05]  /*6de0*/  @P1 IMAD R80, R80, 0x1000, R81 ;  /* 0x0000100050501824 */ /* 0x000fea00078e0251 */
[----:B------:R-:W-:Y:S05]  /*6df0*/  @P1 IADD3 R3, PT, PT, R80, UR48, RZ ;  /* 0x0000003050031c10 */ /* 0x000fea000fffe0ff */
[----:B--2---:R-:W-:Y:S01]  /*6e00*/  @P1 IMAD.IADD R0, R84, 0x1, R3 ;  /* 0x0000000154001824 */ /* 0x004fe200078e0203 */
[----:B------:R-:W-:Y:S06]  /*6e10*/  @P0 BRA `(.L_x_121) ;  /* 0x00000000000c0947 */ /* 0x000fec0003800000 */
[----:B------:R-:W-:Y:S04]  /*6e20*/  SHF.L.U32 R83, R83, 0x1f, RZ ;  /* 0x0000001f53537819 */ /* 0x000fe800000006ff */
[----:B------:R-:W2:Y:S02]  /*6e30*/  SYNCS.PHASECHK.TRANS64.TRYWAIT P0, [R2+URZ+0x50], R83 ;  /* 0x00005053020075a7 */ /* 0x000ea400080011ff */
[----:B--2---:R-:W-:Y:S05]  /*6e40*/  @!P0 BRA `(.L_x_122) ;  /* 0x0000001400b08947 */ /* 0x004fea0003800000 */
.L_x_121:
[----:B------:R-:W-:Y:S05]  /*6e50*/  BSYNC B0 ;  /* 0x0000000000007941 */ /* 0x000fea0003800000 */
.L_x_120:
[----:B------:R-:W-:Y:S11]  /*6e60*/  ISETP.NE.AND P0, PT, R85, RZ, PT ;  /* 0x000000ff5500720c */ /* 0x000ff60003f05270 */
[----:B------:R-:W-:Y:S02]  /*6e70*/  @!UPT UIADD3 URZ, UPT, UPT, URZ, URZ, URZ ;  /* 0x000000fffffff290 */ /* 0x000fe4000fffe0ff */
[----:B------:R3:W4:Y:S04]  /*6e80*/  @P0 LDS.128 R40, [R80+UR48+0x200] ;  /* 0x0002003050280984 */ /* 0x0007280008000c00 */
[----:B------:R3:W1:Y:S02]  /*6e90*/  @P0 LDS.128 R48, [R0+0x200] ;  /* 0x0002000000300984 */ /* 0x0006640000000c00 */
.L_x_119:
[----:B------:R-:W-:Y:S05]  /*6ea0*/  BSYNC B1 ;  /* 0x0000000000017941 */ /* 0x000fea0003800000 */
.L_x_118:
[----:B------:R-:W-:Y:S05]  /*6eb0*/  VIADD R3, R34, 0x10 ;  /* 0x0000001022037836 */ /* 0x000fea0000000000 */
[----:B------:R-:W-:Y:S04]  /*6ec0*/  SHF.R.U32.HI R3, RZ, 0x15, R3 ;  /* 0x00000015ff037819 */ /* 0x000fe80000011603 */
[----:B------:R-:W-:Y:S11]  /*6ed0*/  LOP3.LUT P0, RZ, R3, 0x3, R70, 0x48, !PT ;  /* 0x0000000303ff7812 */ /* 0x000ff60007804846 */
[----:B------:R-:W-:Y:S02]  /*6ee0*/  @!UPT UIADD3 URZ, UPT, UPT, URZ, URZ, URZ ;  /* 0x000000fffffff290 */ /* 0x000fe4000fffe0ff */
[----:B------:R-:W-:Y:S05]  /*6ef0*/  @!P0 BRA `(.L_x_123) ;  /* 0x0000000000408947 */ /* 0x000fea0003800000 */
[----:B------:R-:W5:Y:S01]  /*6f00*/  LDCU.64 UR8, c[0x4][0x70] ;  /* 0x01000e00ff0877ac */ /* 0x000f620008000a00 */
[----:B------:R-:W-:Y:S01]  /*6f10*/  MOV R3, 0x0 ;  /* 0x0000000000037802 */ /* 0x000fe20000000f00 */
[----:B------:R-:W-:Y:S02]  /*6f20*/  HFMA2 R12, -RZ, RZ, 0, 5.9604644775390625e-08 ;  /* 0x00000001ff0c7431 */ /* 0x000fe400000001ff */
[----:B------:R-:W-:Y:S02]  /*6f30*/  IMAD.MOV.U32 R8, RZ, RZ, 0x192 ;  /* 0x00000192ff087424 */ /* 0x000fe400078e00ff */
[----:B------:R-:W-:Y:S01]  /*6f40*/  IMAD.MOV.U32 R13, RZ, RZ, RZ ;  /* 0x000000ffff0d7224 */ /* 0x000fe200078e00ff */
[----:B------:R-:W3:Y:S01]  /*6f50*/  LDCU.64 UR6, c[0x4][0x78] ;  /* 0x01000f00ff0677ac */ /* 0x000ee20008000a00 */
[----:B--2---:R-:W2:Y:S01]  /*6f60*/  LDC.64 R2, c[0x4][R3] ;  /* 0x0100000003027b82 */ /* 0x004ea20000000a00 */
[----:B------:R-:W4:Y:S01]  /*6f70*/  LDCU.64 UR4, c[0x4][0x10] ;  /* 0x01000200ff0477ac */ /* 0x000f220008000a00 */
[----:B-----5:R-:W-:Y:S01]  /*6f80*/  MOV R5, UR9 ;  /* 0x0000000900057c02 */ /* 0x020fe20008000f00 */
[----:B------:R-:W-:Y:S01]  /*6f90*/  IMAD.U32 R4, RZ, RZ, UR8 ;  /* 0x00000008ff047e24 */ /* 0x000fe2000f8e00ff */
[----:B---3--:R-:W-:Y:S01]  /*6fa0*/  MOV R7, UR7 ;  /* 0x0000000700077c02 */ /* 0x008fe20008000f00 */
[----:B------:R-:W-:Y:S01]  /*6fb0*/  IMAD.U32 R6, RZ, RZ, UR6 ;  /* 0x00000006ff067e24 */ /* 0x000fe2000f8e00ff */
[----:B----4-:R-:W-:Y:S01]  /*6fc0*/  MOV R11, UR5 ;  /* 0x00000005000b7c02 */ /* 0x010fe20008000f00 */
[----:B------:R-:W-:Y:S02]  /*6fd0*/  IMAD.U32 R10, RZ, RZ, UR4 ;  /* 0x00000004ff0a7e24 */ /* 0x000fe4000f8e00ff */
[----:B------:R-:W-:Y:S07]  /*6fe0*/  LEPC R20, `(.L_x_123) ;  /* 0x000000001014794e */ /* 0x000fee0000000000 */
[----:B-12---:R-:W-:Y:S05]  /*6ff0*/  CALL.ABS.NOINC R2 ;  /* 0x0000000002007343 */ /* 0x006fea0003c00000 */
.L_x_123:
[----:B------:R-:W-:Y:S01]  /*7000*/  ISETP.NE.AND P0, PT, R74, RZ, PT ;  /* 0x000000ff4a00720c */ /* 0x000fe20003f05270 */
[----:B------:R-:W-:Y:S05]  /*7010*/  WARPSYNC.ALL ;  /* 0x0000000000007948 */ /* 0x000fea0003800000 */
[----:B------:R-:W-:Y:S01]  /*7020*/  R2UR UR4, R34 ;  /* 0x00000000220472ca */ /* 0x000fe200000e0000 */
[----:B------:R-:W-:Y:S01]  /*7030*/  BSSY.RECONVERGENT B0, `(.L_x_124) ;  /* 0x000005a000007945 */ /* 0x000fe20003800200 */
[C---:B----4-:R-:W-:Y:S02]  /*7040*/  SHF.L.U32 R20, R40.reuse, 0x10, RZ ;  /* 0x0000001028147819 */ /* 0x050fe400000006ff */
[----:B------:R-:W-:Y:S02]  /*7050*/  LOP3.LUT R36, R40, 0xffff0000, RZ, 0xc0, !PT ;  /* 0xffff000028247812 */ /* 0x000fe400078ec0ff */
[C---:B------:R-:W-:Y:S02]  /*7060*/  SHF.L.U32 R21, R41.reuse, 0x10, RZ ;  /* 0x0000001029157819 */ /* 0x040fe400000006ff */
[----:B------:R-:W-:Y:S02]  /*7070*/  LOP3.LUT R37, R41, 0xffff0000, RZ, 0xc0, !PT ;  /* 0xffff000029257812 */ /* 0x000fe400078ec0ff */
[C---:B-1----:R-:W-:Y:S02]  /*7080*/  SHF.L.U32 R39, R42.reuse, 0x10, RZ ;  /* 0x000000102a277819 */ /* 0x042fe400000006ff */
[----:B------:R-:W-:Y:S01]  /*7090*/  LOP3.LUT R38, R42, 0xffff0000, RZ, 0xc0, !PT ;  /* 0xffff00002a267812 */ /* 0x000fe200078ec0ff */
[----:B------:R-:W1:Y:S01]  /*70a0*/  LDTM.x16 R4, tmem[UR4+0x10] ;  /* 0x00001004000479ee */ /* 0x000e620008240000 */
[C---:B------:R-:W-:Y:S01]  /*70b0*/  SHF.L.U32 R40, R43.reuse, 0x10, RZ ;  /* 0x000000102b287819 */ /* 0x040fe200000006ff */
[----:B------:R-:W-:Y:S01]  /*70c0*/  NOP ;  /* 0x0000000000007918 */ /* 0x000fe20000000000 */
[----:B------:R-:W-:Y:S02]  /*70d0*/  LOP3.LUT R42, R43, 0xffff0000, RZ, 0xc0, !PT ;  /* 0xffff00002b2a7812 */ /* 0x000fe400078ec0ff */
[C---:B------:R-:W-:Y:S02]  /*70e0*/  SHF.L.U32 R41, R48.reuse, 0x10, RZ ;  /* 0x0000001030297819 */ /* 0x040fe400000006ff */
[----:B------:R-:W-:Y:S02]  /*70f0*/  LOP3.LUT R44, R48, 0xffff0000, RZ, 0xc0, !PT ;  /* 0xffff0000302c7812 */ /* 0x000fe400078ec0ff */
[----:B------:R-:W-:Y:S02]  /*7100*/  MOV R81, UR43 ;  /* 0x0000002b00517c02 */ /* 0x000fe40008000f00 */
[C---:B------:R-:W-:Y:S02]  /*7110*/  SHF.L.U32 R43, R49.reuse, 0x10, RZ ;  /* 0x00000010312b7819 */ /* 0x040fe400000006ff */
[----:B------:R-:W-:Y:S02]  /*7120*/  LOP3.LUT R46, R49, 0xffff0000, RZ, 0xc0, !PT ;  /* 0xffff0000312e7812 */ /* 0x000fe400078ec0ff */
[----:B------:R-:W-:Y:S02]  /*7130*/  SHF.L.U32 R45, R50, 0x10, RZ ;  /* 0x00000010322d7819 */ /* 0x000fe400000006ff */
[----:B------:R-:W-:Y:S02]  /*7140*/  LEA R82, R81, R68, 0xb ;  /* 0x0000004451527211 */ /* 0x000fe400078e58ff */
[----:B------:R-:W-:Y:S02]  /*7150*/  IADD3 R76, PT, PT, R76, 0xd0, RZ ;  /* 0x000000d04c4c7810 */ /* 0x000fe40007ffe0ff */
[----:B------:R-:W-:Y:S02]  /*7160*/  LEA R85, R82, UR48, 0x1 ;  /* 0x0000003052557c11 */ /* 0x000fe4000f8e08ff */
[----:B------:R-:W-:Y:S01]  /*7170*/  LOP3.LUT R76, R76, 0xfefffff8, RZ, 0xc0, !PT ;  /* 0xfefffff84c4c7812 */ /* 0x000fe200078ec0ff */
[----:B-1----:R-:W-:Y:S01]  /*7180*/  FMUL R4, R32, R4 ;  /* 0x0000000420047220 */ /* 0x002fe20000400000 */
[----:B------:R-:W-:Y:S01]  /*7190*/  IADD3 R84, PT, PT, R84, R85, RZ ;  /* 0x0000005554547210 */ /* 0x000fe20007ffe0ff */
[C---:B------:R-:W-:Y:S01]  /*71a0*/  FMUL R5, R32.reuse, R5 ;  /* 0x0000000520057220 */ /* 0x040fe20000400000 */
[----:B------:R1:W-:Y:S01]  /*71b0*/  SYNCS.ARRIVE.TRANS64.RED.A1T0 RZ, [R76+URZ], RZ ;  /* 0x000000ff4cff79a7 */ /* 0x0003e200081004ff */
[C---:B------:R-:W-:Y:S01]  /*71c0*/  FFMA R4, R35.reuse, R20, R4 ;  /* 0x0000001423047223 */ /* 0x040fe20000000004 */
[C---:B------:R-:W-:Y:S01]  /*71d0*/  FMUL R6, R32.reuse, R6 ;  /* 0x0000000620067220 */ /* 0x040fe20000400000 */
[C---:B------:R-:W-:Y:S01]  /*71e0*/  FFMA R5, R35.reuse, R36, R5 ;  /* 0x0000002423057223 */ /* 0x040fe20000000005 */
[C---:B--23--:R-:W-:Y:S01]  /*71f0*/  FMUL R0, R32.reuse, R7 ;  /* 0x0000000720007220 */ /* 0x04cfe20000400000 */
[C---:B------:R-:W-:Y:S01]  /*7200*/  FMUL R2, R32.reuse, R8 ;  /* 0x0000000820027220 */ /* 0x040fe20000400000 */
[C---:B------:R-:W-:Y:S01]  /*7210*/  FMUL R3, R32.reuse, R9 ;  /* 0x0000000920037220 */ /* 0x040fe20000400000 */
[C---:B------:R-:W-:Y:S01]  /*7220*/  FFMA R6, R35.reuse, R21, R6 ;  /* 0x0000001523067223 */ /* 0x040fe20000000006 */
        /* <DEDUP_REMOVED lines=10> */
[----:B------:R-:W-:Y:S01]  /*72d0*/  FMUL R15, R32, R15 ;  /* 0x0000000f200f7220 */ /* 0x000fe20000400000 */
[C---:B------:R-:W-:Y:S01]  /*72e0*/  FFMA R8, R35.reuse, R41, R8 ;  /* 0x0000002923087223 */ /* 0x040fe20000000008 */
[----:B------:R-:W-:Y:S01]  /*72f0*/  LOP3.LUT R48, R50, 0xffff0000, RZ, 0xc0, !PT ;  /* 0xffff000032307812 */ /* 0x000fe200078ec0ff */
[C---:B------:R-:W-:Y:S01]  /*7300*/  FMUL R12, R32.reuse, R16 ;  /* 0x00000010200c7220 */ /* 0x040fe20000400000 */
[----:B------:R-:W-:Y:S01]  /*7310*/  FFMA R9, R35, R44, R9 ;  /* 0x0000002c23097223 */ /* 0x000fe20000000009 */
[----:B------:R-:W-:Y:S01]  /*7320*/  SHF.L.U32 R47, R51, 0x10, RZ ;  /* 0x00000010332f7819 */ /* 0x000fe200000006ff */
[C---:B------:R-:W-:Y:S01]  /*7330*/  FMUL R13, R32.reuse, R17 ;  /* 0x00000011200d7220 */ /* 0x040fe20000400000 */
[----:B------:R-:W-:Y:S01]  /*7340*/  FFMA R10, R35, R43, R10 ;  /* 0x0000002b230a7223 */ /* 0x000fe2000000000a */
[----:B------:R-:W-:Y:S01]  /*7350*/  LOP3.LUT R50, R51, 0xffff0000, RZ, 0xc0, !PT ;  /* 0xffff000033327812 */ /* 0x000fe200078ec0ff */
[C---:B------:R-:W-:Y:S01]  /*7360*/  FMUL R14, R32.reuse, R18 ;  /* 0x00000012200e7220 */ /* 0x040fe20000400000 */
[----:B------:R-:W-:Y:S01]  /*7370*/  FFMA R15, R35, R46, R15 ;  /* 0x0000002e230f7223 */ /* 0x000fe2000000000f */
[----:B------:R-:W-:Y:S01]  /*7380*/  FMUL R19, R32, R19 ;  /* 0x0000001320137220 */ /* 0x000fe20000400000 */
[----:B------:R-:W-:Y:S01]  /*7390*/  F2FP.BF16.F32.PACK_AB R64, R5, R4 ;  /* 0x000000040540723e */ /* 0x000fe200000010ff */
[C---:B------:R-:W-:Y:S01]  /*73a0*/  FFMA R12, R35.reuse, R45, R12 ;  /* 0x0000002d230c7223 */ /* 0x040fe2000000000c */
[----:B------:R-:W-:Y:S01]  /*73b0*/  F2FP.BF16.F32.PACK_AB R65, R0, R6 ;  /* 0x000000060041723e */ /* 0x000fe200000010ff */
[----:B------:R-:W-:Y:S01]  /*73c0*/  FFMA R13, R35, R48, R13 ;  /* 0x00000030230d7223 */ /* 0x000fe2000000000d */
[----:B------:R-:W-:Y:S01]  /*73d0*/  F2FP.BF16.F32.PACK_AB R66, R3, R2 ;  /* 0x000000020342723e */ /* 0x000fe200000010ff */
[----:B------:R-:W-:Y:S01]  /*73e0*/  FFMA R14, R35, R47, R14 ;  /* 0x0000002f230e7223 */ /* 0x000fe2000000000e */
[----:B------:R-:W-:Y:S01]  /*73f0*/  F2FP.BF16.F32.PACK_AB R67, R11, R7 ;  /* 0x000000070b43723e */ /* 0x000fe200000010ff */
[----:B------:R-:W-:Y:S01]  /*7400*/  FFMA R19, R35, R50, R19 ;  /* 0x0000003223137223 */ /* 0x000fe20000000013 */
[----:B------:R-:W-:Y:S02]  /*7410*/  F2FP.BF16.F32.PACK_AB R80, R9, R8 ;  /* 0x000000080950723e */ /* 0x000fe400000010ff */
[----:B------:R-:W-:Y:S01]  /*7420*/  F2FP.BF16.F32.PACK_AB R81, R15, R10 ;  /* 0x0000000a0f51723e */ /* 0x000fe200000010ff */
[----:B------:R1:W-:Y:S01]  /*7430*/  STS.128 [R85+0x200], R64 ;  /* 0x0002004055007388 */ /* 0x0003e20000000c00 */
        /* <DEDUP_REMOVED lines=11> */
[----:B------:R-:W-:Y:S02]  /*74f0*/  UIADD3 UR12, UP0, UPT, UR54, 0x680, URZ ;  /* 0x00000680360c7890 */ /* 0x000fe4000ff1e0ff */
[----:B------:R-:W-:Y:S02]  /*7500*/  ULEA UR4, UR43, UR48, 0xc ;  /* 0x000000302b047291 */ /* 0x000fe4000f8e60ff */
[----:B------:R-:W-:Y:S02]  /*7510*/  UIADD3 UR9, UPT, UPT, UR41, 0x10, URZ ;  /* 0x0000001029097890 */ /* 0x000fe4000fffe0ff */
[----:B------:R-:W-:Y:S02]  /*7520*/  UIADD3 UR8, UPT, UPT, UR4, 0x200, URZ ;  /* 0x0000020004087890 */ /* 0x000fe4000fffe0ff */
[----:B------:R-:W-:Y:S01]  /*7530*/  UIADD3.X UR13, UPT, UPT, URZ, UR55, URZ, UP0, !UPT ;  /* 0x00000037ff0d7290 */ /* 0x000fe200087fe4ff */
[----:B------:R-:W-:Y:S01]  /*7540*/  UMOV UR10, UR42 ;  /* 0x0000002a000a7c82 */ /* 0x000fe20008000000 */
[----:B------:R-:W-:Y:S01]  /*7550*/  UMOV UR11, UR36 ;  /* 0x00000024000b7c82 */ /* 0x000fe20008000000 */
[----:B------:R-:W-:Y:S02]  /*7560*/  UIADD3 UR5, UPT, UPT, UR41, 0x30, URZ ;  /* 0x0000003029057890 */ /* 0x000fe4000fffe0ff */
[----:B------:R-:W-:Y:S01]  /*7570*/  UIADD3 UR4, UPT, UPT, UR4, 0xa00, URZ ;  /* 0x00000a0004047890 */ /* 0x000fe2000fffe0ff */
[----:B------:R-:W-:Y:S03]  /*7580*/  UMOV UR6, UR42 ;  /* 0x0000002a00067c82 */ /* 0x000fe60008000000 */
[----:B------:R2:W-:Y:S01]  /*7590*/  UTMASTG.3D [UR8], [UR12] ;  /* 0x000000080c0073b5 */ /* 0x0005e20008010000 */
[----:B------:R-:W-:Y:S04]  /*75a0*/  UMOV UR7, UR36 ;  /* 0x0000002400077c82 */ /* 0x000fe80008000000 */
[----:B------:R2:W-:Y:S02]  /*75b0*/  UTMASTG.3D [UR4], [UR12] ;  /* 0x000000040c0073b5 */ /* 0x0005e40008010000 */
[----:B--2---:R0:W-:Y:S02]  /*75c0*/  UTMACMDFLUSH ;  /* 0x00000000000079b7 */ /* 0x0041e40000000000 */
.L_x_125:
[----:B------:R-:W-:Y:S05]  /*75d0*/  BSYNC.RECONVERGENT B0 ;  /* 0x0000000000007941 */ /* 0x000fea0003800200 */
.L_x_124:
[----:B------:R-:W-:Y:S01]  /*75e0*/  UIADD3 UR43, UPT, UPT, UR43, 0x1, URZ ;  /* 0x000000012b2b7890 */ /* 0x000fe2000fffe0ff */
[----:B------:R-:W-:Y:S03]  /*75f0*/  BSSY.RECONVERGENT B0, `(.L_x_126) ;  /* 0x0000008000007945 */ /* 0x000fe60003800200 */
[----:B------:R-:W-:Y:S04]  /*7600*/  UISETP.NE.AND UP0, UPT, UR43, 0x3, UPT ;  /* 0x000000032b00788c */ /* 0x000fe8000bf05270 */
[----:B------:R-:W-:Y:S02]  /*7610*/  UISETP.EQ.XOR UP1, UPT, UR40, 0x3, !UP0 ;  /* 0x000000032800788c */ /* 0x000fe4000c722a70 */
[----:B------:R-:W-:Y:S02]  /*7620*/  USEL UR56, UR43, URZ, UP0 ;  /* 0x000000ff2b387287 */ /* 0x000fe40008000000 */
[----:B------:R-:W-:Y:S04]  /*7630*/  USEL UR4, URZ, 0x1, !UP1 ;  /* 0x00000001ff047887 */ /* 0x000fe8000c800000 */
[----:B------:R-:W-:Y:S01]  /*7640*/  ULOP3.LUT UR51, UR51, UR4, URZ, 0x3c, !UPT ;  /* 0x0000000433337292 */ /* 0x000fe2000f8e3cff */
[----:B------:R-:W-:Y:S11]  /*7650*/  @P0 BRA `(.L_x_127) ;  /* 0x0000000000040947 */ /* 0x000ff60003800000 */
[----:B------:R-:W-:Y:S04]  /*7660*/  DEPBAR.LE SB0, 0x1 ;  /* 0x000080400000791a */ /* 0x000fe80000000000 */
.L_x_127:
[----:B------:R-:W-:Y:S05]  /*7670*/  BSYNC.RECONVERGENT B0 ;  /* 0x0000000000007941 */ /* 0x000fea0003800200 */
.L_x_126:
[----:B------:R-:W-:Y:S01]  /*7680*/  BAR.SYNC.DEFER_BLOCKING 0x1, 0x80 ;  /* 0x0042000000007b1d */ /* 0x000fe20000010000 */
[----:B------:R-:W-:Y:S01]  /*7690*/  UISETP.NE.AND UP0, UPT, UR50, -0x2, UPT ;  /* 0xfffffffe3200788c */ /* 0x000fe2000bf05270 */
[----:B------:R-:W-:Y:S08]  /*76a0*/  IADD3 R0, PT, PT, R30, 0x1, RZ ;  /* 0x000000011e007810 */ /* 0x000ff00007ffe0ff */
[----:B------:R-:W-:Y:S05]  /*76b0*/  BRA.U !UP0, `(.L_x_128) ;  /* 0x0000000108287547 */ /* 0x000fea000b800000 */
[----:B------:R-:W-:Y:S01]  /*76c0*/  ISETP.NE.AND P0, PT, R79, RZ, PT ;  /* 0x000000ff4f00720c */ /* 0x000fe20003f05270 */
[----:B------:R-:W-:Y:S01]  /*76d0*/  IMAD.U32 R3, RZ, RZ, UR49 ;  /* 0x00000031ff037e24 */ /* 0x000fe2000f8e00ff */
[----:B------:R-:W-:Y:S01]  /*76e0*/  UIADD3 UR49, UPT, UPT, UR49, 0x1, URZ ;  /* 0x0000000131317890 */ /* 0x000fe2000fffe0ff */
[----:B------:R-:W-:Y:S03]  /*76f0*/  IMAD.U32 R2, RZ, RZ, UR37 ;  /* 0x00000025ff027e24 */ /* 0x000fe6000f8e00ff */
[----:B------:R-:W-:Y:S04]  /*7700*/  UISETP.NE.AND UP0, UPT, UR49, 0x3, UPT ;  /* 0x000000033100788c */ /* 0x000fe8000bf05270 */
[----:B------:R-:W-:Y:S03]  /*7710*/  USEL UR49, UR49, URZ, UP0 ;  /* 0x000000ff31317287 */ /* 0x000fe60008000000 */
[----:B------:R-:W-:Y:S05]  /*7720*/  @P0 LEA R3, R3, UR48, 0x3 ;  /* 0x0000003003030c11 */ /* 0x000fea000f8e18ff */
[----:B------:R-:W-:Y:S05]  /*7730*/  @P0 VIADD R3, R3, 0x68 ;  /* 0x0000006803030836 */ /* 0x000fea0000000000 */
[----:B------:R-:W-:Y:S04]  /*7740*/  @P0 PRMT R2, R2, 0x654, R3 ;  /* 0x0000065402020816 */ /* 0x000fe80000000003 */
[----:B------:R2:W-:Y:S03]  /*7750*/  @P0 SYNCS.ARRIVE.TRANS64.RED.A1T0 RZ, [R2+URZ], RZ ;  /* 0x000000ff02ff09a7 */ /* 0x0005e600081004ff */
.L_x_128:
[----:B------:R-:W-:Y:S01]  /*7760*/  ISETP.NE.AND P2, PT, R75, RZ, PT ;  /* 0x000000ff4b00720c */ /* 0x000fe20003f45270 */
[----:B------:R-:W-:Y:S01]  /*7770*/  UIADD3 UR50, UPT, UPT, UR50, 0x2, URZ ;  /* 0x0000000232327890 */ /* 0x000fe2000fffe0ff */
[----:B------:R-:W-:Y:S01]  /*7780*/  ISETP.NE.AND P0, PT, R78, 0x2, PT ;  /* 0x000000024e00780c */ /* 0x000fe20003f05270 */
[----:B------:R-:W-:Y:S01]  /*7790*/  IMAD.IADD R20, R29, 0x1, R58 ;  /* 0x000000011d147824 */ /* 0x000fe200078e023a */
[----:B------:R-:W-:Y:S01]  /*77a0*/  ISETP.NE.AND P1, PT, R0, 0x4, PT ;  /* 0x000000040000780c */ /* 0x000fe20003f25270 */
[----:B------:R-:W-:Y:S01]  /*77b0*/  IMAD.IADD R21, R31, 0x1, R60 ;  /* 0x000000011f157824 */ /* 0x000fe200078e023c */
[----:B------:R-:W-:Y:S02]  /*77c0*/  SEL R3, RZ, 0x1, P0 ;  /* 0x00000001ff037807 */ /* 0x000fe40000000000 */
[----:B--2---:R-:W-:Y:S02]  /*77d0*/  SEL R2, RZ, 0x1, P1 ;  /* 0x00000001ff027807 */ /* 0x004fe40000800000 */
[----:B------:R-:W-:Y:S02]  /*77e0*/  LOP3.LUT R72, R72, R3, RZ, 0x3c, !PT ;  /* 0x0000000348487212 */ /* 0x000fe400078e3cff */
[----:B------:R-:W-:Y:S02]  /*77f0*/  LOP3.LUT R73, R73, R2, RZ, 0x3c, !PT ;  /* 0x0000000249497212 */ /* 0x000fe400078e3cff */
[----:B------:R-:W-:Y:S02]  /*7800*/  @P2 R2UR UR36, R71 ;  /* 0x00000000472422ca */ /* 0x000fe400000e0000 */
[----:B------:R-:W-:Y:S02]  /*7810*/  SEL R78, R78, RZ, P0 ;  /* 0x000000ff4e4e7207 */ /* 0x000fe40000000000 */
[----:B------:R-:W-:Y:S01]  /*7820*/  SEL R30, R0, RZ, P1 ;  /* 0x000000ff001e7207 */ /* 0x000fe20000800000 */
[----:B------:R-:W-:Y:S10]  /*7830*/  @P2 BRA `(.L_x_129) ;  /* 0xffffffdc00c82947 */ /* 0x000ff4000383ffff */
[----:B------:R-:W-:-:S09]  /*7840*/  UISETP.NE.AND UP0, UPT, UR53, URZ, UPT ;  /* 0x000000ff3500728c */ /* 0x000fd2000bf05270 */
[----:B------:R-:W-:Y:S05]  /*7850*/  BRA.U !UP0, `(.L_x_130) ;  /* 0x0000000108487547 */ /* 0x000fea000b800000 */
[----:B------:R-:W2:Y:S02]  /*7860*/  LDCU.64 UR4, c[0x0][0x890] ;  /* 0x00011200ff0477ac */ /* 0x000ea40008000a00 */
[----:B--2---:R-:W-:-:S04]  /*7870*/  UISETP.NE.U32.AND UP0, UPT, UR4, URZ, UPT ;  /* 0x000000ff0400728c */ /* 0x004fc8000bf05070 */
[----:B------:R-:W-:-:S09]  /*7880*/  UISETP.NE.AND.EX UP0, UPT, UR5, URZ, UPT, UP0 ;  /* 0x000000ff0500728c */ /* 0x000fd2000bf05300 */
[----:B------:R-:W-:Y:S05]  /*7890*/  BRA.U UP0, `(.L_x_131) ;  /* 0x00000001000c7547 */ /* 0x000fea000b800000 */
[----:B------:R-:W-:-:S13]  /*78a0*/  FSETP.NEU.AND P0, PT, R35, RZ, PT ;  /* 0x000000ff2300720b */ /* 0x000fda0003f0d000 */
[----:B------:R-:W-:Y:S05]  /*78b0*/  @!P0 EXIT ;  /* 0x000000000000894d */ /* 0x000fea0003800000 */
[----:B------:R-:W-:Y:S05]  /*78c0*/  BRA `(.L_x_130) ;  /* 0x00000000002c7947 */ /* 0x000fea0003800000 */
.L_x_131:
[----:B------:R-:W-:Y:S01]  /*78d0*/  ISETP.NE.AND P0, PT, R77, RZ, PT ;  /* 0x000000ff4d00720c */ /* 0x000fe20003f05270 */
[----:B------:R-:W-:-:S12]  /*78e0*/  BSSY.RECONVERGENT B0, `(.L_x_130) ;  /* 0x0000009000007945 */ /* 0x000fd80003800200 */
[----:B------:R-:W-:Y:S05]  /*78f0*/  @P0 BRA `(.L_x_132) ;  /* 0x0000000000140947 */ /* 0x000fea0003800000 */
[----:B------:R-:W2:Y:S02]  /*7900*/  LDCU.64 UR4, c[0x0][0x888] ;  /* 0x00011100ff0477ac */ /* 0x000ea40008000a00 */
[----:B--2---:R-:W-:-:S04]  /*7910*/  ISETP.NE.U32.AND P0, PT, RZ, UR4, PT ;  /* 0x00000004ff007c0c */ /* 0x004fc8000bf05070 */
[----:B------:R-:W-:-:S13]  /*7920*/  ISETP.NE.AND.EX P0, PT, RZ, UR5, PT, P0 ;  /* 0x00000005ff007c0c */ /* 0x000fda000bf05300 */
[----:B------:R-:W-:Y:S05]  /*7930*/  @!P0 EXIT ;  /* 0x000000000000894d */ /* 0x000fea0003800000 */
[----:B------:R-:W-:Y:S05]  /*7940*/  BRA `(.L_x_133) ;  /* 0x0000000000087947 */ /* 0x000fea0003800000 */
.L_x_132:
[----:B------:R-:W-:-:S13]  /*7950*/  FSETP.NEU.AND P0, PT, R35, RZ, PT ;  /* 0x000000ff2300720b */ /* 0x000fda0003f0d000 */
[----:B------:R-:W-:Y:S05]  /*7960*/  @!P0 EXIT ;  /* 0x000000000000894d */ /* 0x000fea0003800000 */
.L_x_133:
[----:B------:R-:W-:Y:S05]  /*7970*/  BSYNC.RECONVERGENT B0 ;  /* 0x0000000000007941 */ /* 0x000fea0003800200 */
.L_x_130:
[----:B------:R-:W-:Y:S01]  /*7980*/  ULEA UR4, UR49, UR48, 0x3 ;  /* 0x0000003031047291 */ /* 0x000fe2000f8e18ff */
[----:B------:R-:W-:-:S04]  /*7990*/  DEPBAR.LE SB0, 0x0 ;  /* 0x000080000000791a */ /* 0x000fc80000000000 */
[----:B------:R-:W-:-:S04]  /*79a0*/  UIADD3 UR4, UPT, UPT, UR4, 0x68, URZ ;  /* 0x0000006804047890 */ /* 0x000fc8000fffe0ff */
[----:B------:R-:W-:-:S09]  /*79b0*/  UPRMT UR4, UR37, 0x654, UR4 ;  /* 0x0000065425047896 */ /* 0x000fd20008000004 */
[----:B------:R-:W-:Y:S01]  /*79c0*/  SYNCS.ARRIVE.TRANS64.RED.A1T0 RZ, [UR4], RZ ;  /* 0x000000ffffff79a7 */ /* 0x000fe20008100404 */
[----:B------:R-:W-:Y:S05]  /*79d0*/  EXIT ;  /* 0x000000000000794d */ /* 0x000fea0003800000 */
.L_x_24:
[----:B--2---:R2:W4:Y:S02]  /*79e0*/  SYNCS.PHASECHK.TRANS64.TRYWAIT P0, [R3+URZ+0x100], R2 ;  /* 0x00010002030075a7 */ /* 0x00452400080011ff */
[----:B----4-:R-:W-:Y:S05]  /*79f0*/  @!P0 NANOSLEEP.SYNCS 0x989680 ;  /* 0x009896800000895d */ /* 0x010fea0003900000 */
[----:B------:R-:W4:Y:S02]  /*7a00*/  @!P0 SYNCS.PHASECHK.TRANS64 P0, [R3+URZ+0x100], R2 ;  /* 0x00010002030085a7 */ /* 0x000f2400080010ff */
[----:B----4-:R-:W-:Y:S05]  /*7a10*/  @!P0 BRA `(.L_x_24) ;  /* 0xfffffffc00f08947 */ /* 0x010fea000383ffff */
[----:B------:R-:W-:Y:S05]  /*7a20*/  BRA `(.L_x_134) ;  /* 0xffffff9c007c7947 */ /* 0x000fea000383ffff */
.L_x_27:
[----:B-1----:R-:W-:-:S07]  /*7a30*/  MOV R2, UR33 ;  /* 0x0000002100027c02 */ /* 0x002fce0008000f00 */
.L_x_135:
[----:B-1----:R1:W2:Y:S02]  /*7a40*/  SYNCS.PHASECHK.TRANS64.TRYWAIT P0, [R2+URZ+0x28], R5 ;  /* 0x00002805020075a7 */ /* 0x0022a400080011ff */
[----:B--2---:R-:W-:Y:S05]  /*7a50*/  @!P0 NANOSLEEP.SYNCS 0x989680 ;  /* 0x009896800000895d */ /* 0x004fea0003900000 */
[----:B------:R-:W2:Y:S02]  /*7a60*/  @!P0 SYNCS.PHASECHK.TRANS64 P0, [R2+URZ+0x28], R5 ;  /* 0x00002805020085a7 */ /* 0x000ea400080010ff */
[----:B--2---:R-:W-:Y:S05]  /*7a70*/  @!P0 BRA `(.L_x_135) ;  /* 0xfffffffc00f08947 */ /* 0x004fea000383ffff */
[----:B------:R-:W-:Y:S05]  /*7a80*/  BRA `(.L_x_26) ;  /* 0xffffff9c00e47947 */ /* 0x000fea000383ffff */
.L_x_34:
[----:B-1----:R-:W-:-:S07]  /*7a90*/  MOV R2, UR33 ;  /* 0x0000002100027c02 */ /* 0x002fce0008000f00 */
.L_x_136:
[----:B-1----:R1:W2:Y:S02]  /*7aa0*/  SYNCS.PHASECHK.TRANS64.TRYWAIT P0, [R2+URZ+0x28], R5 ;  /* 0x00002805020075a7 */ /* 0x0022a400080011ff */
[----:B--2---:R-:W-:Y:S05]  /*7ab0*/  @!P0 NANOSLEEP.SYNCS 0x989680 ;  /* 0x009896800000895d */ /* 0x004fea0003900000 */
[----:B------:R-:W2:Y:S02]  /*7ac0*/  @!P0 SYNCS.PHASECHK.TRANS64 P0, [R2+URZ+0x28], R5 ;  /* 0x00002805020085a7 */ /* 0x000ea400080010ff */
[----:B--2---:R-:W-:Y:S05]  /*7ad0*/  @!P0 BRA `(.L_x_136) ;  /* 0xfffffffc00f08947 */ /* 0x004fea000383ffff */
[----:B------:R-:W-:Y:S05]  /*7ae0*/  BRA `(.L_x_33) ;  /* 0xffffffa000d07947 */ /* 0x000fea000383ffff */
.L_x_39:
[----:B-1----:R1:W2:Y:S02]  /*7af0*/  SYNCS.PHASECHK.TRANS64.TRYWAIT P0, [R2+URZ+0x90], R3 ;  /* 0x00009003020075a7 */ /* 0x0022a400080011ff */
[----:B--2---:R-:W-:Y:S05]  /*7b00*/  @!P0 NANOSLEEP.SYNCS 0x989680 ;  /* 0x009896800000895d */ /* 0x004fea0003900000 */
[----:B------:R-:W2:Y:S02]  /*7b10*/  @!P0 SYNCS.PHASECHK.TRANS64 P0, [R2+URZ+0x90], R3 ;  /* 0x00009003020085a7 */ /* 0x000ea400080010ff */
[----:B--2---:R-:W-:Y:S05]  /*7b20*/  @!P0 BRA `(.L_x_39) ;  /* 0xfffffffc00f08947 */ /* 0x004fea000383ffff */
[----:B------:R-:W-:Y:S05]  /*7b30*/  BRA `(.L_x_137) ;  /* 0xffffffa4009c7947 */ /* 0x000fea000383ffff */
.L_x_43:
[----:B---3--:R-:W-:-:S07]  /*7b40*/  MOV R0, UR5 ;  /* 0x0000000500007c02 */ /* 0x008fce0008000f00 */
.L_x_138:
[----:B-1----:R1:W2:Y:S02]  /*7b50*/  SYNCS.PHASECHK.TRANS64.TRYWAIT P0, [R0+URZ], R3 ;  /* 0x00000003000075a7 */ /* 0x0022a400080011ff */
[----:B--2---:R-:W-:Y:S05]  /*7b60*/  @!P0 NANOSLEEP.SYNCS 0x989680 ;  /* 0x009896800000895d */ /* 0x004fea0003900000 */
[----:B------:R-:W2:Y:S02]  /*7b70*/  @!P0 SYNCS.PHASECHK.TRANS64 P0, [R0+URZ], R3 ;  /* 0x00000003000085a7 */ /* 0x000ea400080010ff */
[----:B--2---:R-:W-:Y:S05]  /*7b80*/  @!P0 BRA `(.L_x_138) ;  /* 0xfffffffc00f08947 */ /* 0x004fea000383ffff */
[----:B------:R-:W-:Y:S05]  /*7b90*/  BRA `(.L_x_139) ;  /* 0xffffffac000c7947 */ /* 0x000fea000383ffff */
.L_x_44:
[----:B---3--:R-:W-:-:S07]  /*7ba0*/  MOV R0, UR5 ;  /* 0x0000000500007c02 */ /* 0x008fce0008000f00 */
.L_x_140:
[----:B-1----:R1:W2:Y:S02]  /*7bb0*/  SYNCS.PHASECHK.TRANS64.TRYWAIT P0, [R0+URZ], R3 ;  /* 0x00000003000075a7 */ /* 0x0022a400080011ff */
[----:B--2---:R-:W-:Y:S05]  /*7bc0*/  @!P0 NANOSLEEP.SYNCS 0x989680 ;  /* 0x009896800000895d */ /* 0x004fea0003900000 */
[----:B------:R-:W2:Y:S02]  /*7bd0*/  @!P0 SYNCS.PHASECHK.TRANS64 P0, [R0+URZ], R3 ;  /* 0x00000003000085a7 */ /* 0x000ea400080010ff */
[----:B--2---:R-:W-:Y:S05]  /*7be0*/  @!P0 BRA `(.L_x_140) ;  /* 0xfffffffc00f08947 */ /* 0x004fea000383ffff */
[----:B------:R-:W-:Y:S05]  /*7bf0*/  BRA `(.L_x_141) ;  /* 0xffffffac00187947 */ /* 0x000fea000383ffff */
.L_x_45:
[----:B---3--:R-:W-:-:S07]  /*7c00*/  MOV R0, UR5 ;  /* 0x0000000500007c02 */ /* 0x008fce0008000f00 */
.L_x_142:
[----:B-1----:R1:W2:Y:S02]  /*7c10*/  SYNCS.PHASECHK.TRANS64.TRYWAIT P0, [R0+URZ], R3 ;  /* 0x00000003000075a7 */ /* 0x0022a400080011ff */
[----:B--2---:R-:W-:Y:S05]  /*7c20*/  @!P0 NANOSLEEP.SYNCS 0x989680 ;  /* 0x009896800000895d */ /* 0x004fea0003900000 */
[----:B------:R-:W2:Y:S02]  /*7c30*/  @!P0 SYNCS.PHASECHK.TRANS64 P0, [R0+URZ], R3 ;  /* 0x00000003000085a7 */ /* 0x000ea400080010ff */
[----:B--2---:R-:W-:Y:S05]  /*7c40*/  @!P0 BRA `(.L_x_142) ;  /* 0xfffffffc00f08947 */ /* 0x004fea000383ffff */
[----:B------:R-:W-:Y:S05]  /*7c50*/  BRA `(.L_x_143) ;  /* 0xffffffac00247947 */ /* 0x000fea000383ffff */
.L_x_46:
[----:B---3--:R-:W-:-:S07]  /*7c60*/  MOV R0, UR5 ;  /* 0x0000000500007c02 */ /* 0x008fce0008000f00 */
.L_x_144:
[----:B-1----:R1:W2:Y:S02]  /*7c70*/  SYNCS.PHASECHK.TRANS64.TRYWAIT P0, [R0+URZ], R3 ;  /* 0x00000003000075a7 */ /* 0x0022a400080011ff */
[----:B--2---:R-:W-:Y:S05]  /*7c80*/  @!P0 NANOSLEEP.SYNCS 0x989680 ;  /* 0x009896800000895d */ /* 0x004fea0003900000 */
[----:B------:R-:W2:Y:S02]  /*7c90*/  @!P0 SYNCS.PHASECHK.TRANS64 P0, [R0+URZ], R3 ;  /* 0x00000003000085a7 */ /* 0x000ea400080010ff */
[----:B--2---:R-:W-:Y:S05]  /*7ca0*/  @!P0 BRA `(.L_x_144) ;  /* 0xfffffffc00f08947 */ /* 0x004fea000383ffff */
[----:B------:R-:W-:Y:S05]  /*7cb0*/  BRA `(.L_x_145) ;  /* 0xffffffac00307947 */ /* 0x000fea000383ffff */
.L_x_49:
[----:B-1----:R1:W2:Y:S02]  /*7cc0*/  SYNCS.PHASECHK.TRANS64.TRYWAIT P0, [R0+URZ+0xf0], R5 ;  /* 0x0000f005000075a7 */ /* 0x0022a400080011ff */
[----:B--2---:R-:W-:Y:S05]  /*7cd0*/  @!P0 NANOSLEEP.SYNCS 0x989680 ;  /* 0x009896800000895d */ /* 0x004fea0003900000 */
[----:B------:R-:W2:Y:S02]  /*7ce0*/  @!P0 SYNCS.PHASECHK.TRANS64 P0, [R0+URZ+0xf0], R5 ;  /* 0x0000f005000085a7 */ /* 0x000ea400080010ff */
[----:B--2---:R-:W-:Y:S05]  /*7cf0*/  @!P0 BRA `(.L_x_49) ;  /* 0xfffffffc00f08947 */ /* 0x004fea000383ffff */
[----:B------:R-:W-:Y:S05]  /*7d00*/  BRA `(.L_x_146) ;  /* 0xffffffac00907947 */ /* 0x000fea000383ffff */
.L_x_50:
[----:B------:R-:W-:-:S07]  /*7d10*/  MOV R0, UR5 ;  /* 0x0000000500007c02 */ /* 0x000fce0008000f00 */
.L_x_147:
[----:B-1----:R1:W2:Y:S02]  /*7d20*/  SYNCS.PHASECHK.TRANS64.TRYWAIT P0, [R0+URZ+0xa0], R7 ;  /* 0x0000a007000075a7 */ /* 0x0022a400080011ff */
[----:B--2---:R-:W-:Y:S05]  /*7d30*/  @!P0 NANOSLEEP.SYNCS 0x989680 ;  /* 0x009896800000895d */ /* 0x004fea0003900000 */
[----:B------:R-:W2:Y:S02]  /*7d40*/  @!P0 SYNCS.PHASECHK.TRANS64 P0, [R0+URZ+0xa0], R7 ;  /* 0x0000a007000085a7 */ /* 0x000ea400080010ff */
[----:B--2---:R-:W-:Y:S05]  /*7d50*/  @!P0 BRA `(.L_x_147) ;  /* 0xfffffffc00f08947 */ /* 0x004fea000383ffff */
[----:B------:R-:W-:Y:S05]  /*7d60*/  BRA `(.L_x_148) ;  /* 0xffffffac00a07947 */ /* 0x000fea000383ffff */
.L_x_51:
[----:B-1----:R1:W2:Y:S02]  /*7d70*/  SYNCS.PHASECHK.TRANS64.TRYWAIT P1, [R0+URZ+0x90], R5 ;  /* 0x00009005000075a7 */ /* 0x0022a400080211ff */
[----:B--2---:R-:W-:Y:S05]  /*7d80*/  @!P1 NANOSLEEP.SYNCS 0x989680 ;  /* 0x009896800000995d */ /* 0x004fea0003900000 */
[----:B------:R-:W2:Y:S02]  /*7d90*/  @!P1 SYNCS.PHASECHK.TRANS64 P1, [R0+URZ+0x90], R5 ;  /* 0x00009005000095a7 */ /* 0x000ea400080210ff */
[----:B--2---:R-:W-:Y:S05]  /*7da0*/  @!P1 BRA `(.L_x_51) ;  /* 0xfffffffc00f09947 */ /* 0x004fea000383ffff */
[----:B------:R-:W-:Y:S05]  /*7db0*/  BRA `(.L_x_149) ;  /* 0xffffffac00d07947 */ /* 0x000fea000383ffff */
.L_x_54:
[----:B------:R-:W-:-:S07]  /*7dc0*/  MOV R0, UR5 ;  /* 0x0000000500007c02 */ /* 0x000fce0008000f00 */
.L_x_150:
[----:B-1----:R1:W2:Y:S02]  /*7dd0*/  SYNCS.PHASECHK.TRANS64.TRYWAIT P0, [R0+URZ+0xa0], R3 ;  /* 0x0000a003000075a7 */ /* 0x0022a400080011ff */
[----:B--2---:R-:W-:Y:S05]  /*7de0*/  @!P0 NANOSLEEP.SYNCS 0x989680 ;  /* 0x009896800000895d */ /* 0x004fea0003900000 */
[----:B------:R-:W2:Y:S02]  /*7df0*/  @!P0 SYNCS.PHASECHK.TRANS64 P0, [R0+URZ+0xa0], R3 ;  /* 0x0000a003000085a7 */ /* 0x000ea400080010ff */
[----:B--2---:R-:W-:Y:S05]  /*7e00*/  @!P0 BRA `(.L_x_150) ;  /* 0xfffffffc00f08947 */ /* 0x004fea000383ffff */
[----:B------:R-:W-:Y:S05]  /*7e10*/  BRA `(.L_x_53) ;  /* 0xffffffb000247947 */ /* 0x000fea000383ffff */
.L_x_63:
[----:B-1----:R-:W-:-:S04]  /*7e20*/  MOV R4, UR6 ;  /* 0x0000000600047c02 */ /* 0x002fc80008000f00 */
[----:B------:R1:W2:Y:S03]  /*7e30*/  SYNCS.PHASECHK.TRANS64.TRYWAIT P0, [R4+URZ+0x8], R5 ;  /* 0x00000805040075a7 */ /* 0x0002a600080011ff */
[----:B--2---:R-:W-:Y:S05]  /*7e40*/  @!P0 NANOSLEEP.SYNCS 0x989680 ;  /* 0x009896800000895d */ /* 0x004fea0003900000 */
[----:B------:R-:W2:Y:S02]  /*7e50*/  @!P0 SYNCS.PHASECHK.TRANS64 P0, [R4+URZ+0x8], R5 ;  /* 0x00000805040085a7 */ /* 0x000ea400080010ff */
[----:B--2---:R-:W-:Y:S05]  /*7e60*/  @!P0 BRA `(.L_x_63) ;  /* 0xfffffffc00ec8947 */ /* 0x004fea000383ffff */
[----:B------:R-:W-:Y:S05]  /*7e70*/  BRA `(.L_x_62) ;  /* 0xffffffb000d87947 */ /* 0x000fea000383ffff */
.L_x_65:
[----:B------:R-:W-:Y:S01]  /*7e80*/  BSSY B0, `(.L_x_151) ;  /* 0x0000006000007945 */ /* 0x000fe20003800000 */
[----:B------:R-:W-:-:S07]  /*7e90*/  MOV R15, 0xffffffff ;  /* 0xffffffff000f7802 */ /* 0x000fce0000000f00 */
[----:B-1---5:R-:W-:Y:S05]  /*7ea0*/  WARPSYNC.COLLECTIVE R15, `(.L_x_152) ;  /* 0x000000000f0c7348 */ /* 0x022fea0003c00000 */
[----:B------:R-:W-:Y:S02]  /*7eb0*/  ELECT P6, UR79, PT ;  /* 0x00000000004f782f */ /* 0x000fe400038c0000 */
[----:B------:R-:W-:Y:S01]  /*7ec0*/  MOV R14, UR79 ;  /* 0x0000004f000e7c02 */ /* 0x000fe20008000f00 */
[----:B-1---5:R-:W-:Y:S10]  /*7ed0*/  ENDCOLLECTIVE ;  /* 0x000000000000791b */ /* 0x022ff40003800000 */
.L_x_152:
[----:B------:R-:W-:Y:S05]  /*7ee0*/  BSYNC B0 ;  /* 0x0000000000007941 */ /* 0x000fea0003800000 */
.L_x_151:
[----:B------:R-:W-:Y:S05]  /*7ef0*/  BRA `(.L_x_153) ;  /* 0xffffffb400087947 */ /* 0x000fea000383ffff */
.L_x_67:
[----:B-1----:R-:W-:-:S04]  /*7f00*/  MOV R2, UR6 ;  /* 0x0000000600027c02 */ /* 0x002fc80008000f00 */
[----:B------:R1:W2:Y:S03]  /*7f10*/  SYNCS.PHASECHK.TRANS64.TRYWAIT P0, [R2+URZ+0x8], R3 ;  /* 0x00000803020075a7 */ /* 0x0002a600080011ff */
[----:B--2---:R-:W-:Y:S05]  /*7f20*/  @!P0 NANOSLEEP.SYNCS 0x989680 ;  /* 0x009896800000895d */ /* 0x004fea0003900000 */
[----:B------:R-:W2:Y:S02]  /*7f30*/  @!P0 SYNCS.PHASECHK.TRANS64 P0, [R2+URZ+0x8], R3 ;  /* 0x00000803020085a7 */ /* 0x000ea400080010ff */
[----:B--2---:R-:W-:Y:S05]  /*7f40*/  @!P0 BRA `(.L_x_67) ;  /* 0xfffffffc00ec8947 */ /* 0x004fea000383ffff */
[----:B------:R-:W-:Y:S05]  /*7f50*/  BRA `(.L_x_66) ;  /* 0xffffffb4000c7947 */ /* 0x000fea000383ffff */
.L_x_68:
[----:B-1----:R1:W2:Y:S02]  /*7f60*/  SYNCS.PHASECHK.TRANS64.TRYWAIT P0, [R0+URZ+0x90], R5 ;  /* 0x00009005000075a7 */ /* 0x0022a400080011ff */
[----:B--2---:R-:W-:Y:S05]  /*7f70*/  @!P0 NANOSLEEP.SYNCS 0x989680 ;  /* 0x009896800000895d */ /* 0x004fea0003900000 */
[----:B------:R-:W2:Y:S02]  /*7f80*/  @!P0 SYNCS.PHASECHK.TRANS64 P0, [R0+URZ+0x90], R5 ;  /* 0x00009005000085a7 */ /* 0x000ea400080010ff */
[----:B--2---:R-:W-:Y:S05]  /*7f90*/  @!P0 BRA `(.L_x_68) ;  /* 0xfffffffc00f08947 */ /* 0x004fea000383ffff */
[----:B------:R-:W-:Y:S05]  /*7fa0*/  BRA `(.L_x_154) ;  /* 0xffffffb800187947 */ /* 0x000fea000383ffff */
.L_x_70:
[----:B------:R-:W-:-:S07]  /*7fb0*/  MOV R0, UR8 ;  /* 0x0000000800007c02 */ /* 0x000fce0008000f00 */
.L_x_155:
[----:B-1----:R1:W2:Y:S02]  /*7fc0*/  SYNCS.PHASECHK.TRANS64.TRYWAIT P0, [R0+URZ+0xd0], R5 ;  /* 0x0000d005000075a7 */ /* 0x0022a400080011ff */
[----:B--2---:R-:W-:Y:S05]  /*7fd0*/  @!P0 NANOSLEEP.SYNCS 0x989680 ;  /* 0x009896800000895d */ /* 0x004fea0003900000 */
[----:B------:R-:W2:Y:S02]  /*7fe0*/  @!P0 SYNCS.PHASECHK.TRANS64 P0, [R0+URZ+0xd0], R5 ;  /* 0x0000d005000085a7 */ /* 0x000ea400080010ff */
[----:B--2---:R-:W-:Y:S05]  /*7ff0*/  @!P0 BRA `(.L_x_155) ;  /* 0xfffffffc00f08947 */ /* 0x004fea000383ffff */
[----:B------:R-:W-:Y:S05]  /*8000*/  BRA `(.L_x_156) ;  /* 0xffffffb800647947 */ /* 0x000fea000383ffff */
.L_x_73:
[----:B------:R-:W-:Y:S07]  /*8010*/  MOV R0, UR14 ;  /* 0x0000000e00007c02 */ /* 0x000fee0008000f00 */
.L_x_157:
[----:B-1----:R1:W2:Y:S02]  /*8020*/  SYNCS.PHASECHK.TRANS64.TRYWAIT P0, [R0+URZ], R5 ;  /* 0x00000005000075a7 */ /* 0x0022a400080011ff */
[----:B--2---:R-:W-:Y:S05]  /*8030*/  @!P0 NANOSLEEP.SYNCS 0x989680 ;  /* 0x009896800000895d */ /* 0x004fea0003900000 */
[----:B------:R-:W2:Y:S02]  /*8040*/  @!P0 SYNCS.PHASECHK.TRANS64 P0, [R0+URZ], R5 ;  /* 0x00000005000085a7 */ /* 0x000ea400080010ff */
[----:B--2---:R-:W-:Y:S05]  /*8050*/  @!P0 BRA `(.L_x_157) ;  /* 0xfffffffc00f08947 */ /* 0x004fea000383ffff */
[----:B------:R-:W-:Y:S05]  /*8060*/  BRA `(.L_x_72) ;  /* 0xffffffb800787947 */ /* 0x000fea000383ffff */
.L_x_77:
[----:B-1----:R-:W-:-:S07]  /*8070*/  MOV R0, UR8 ;  /* 0x0000000800007c02 */ /* 0x002fce0008000f00 */
.L_x_158:
[----:B-1----:R1:W2:Y:S02]  /*8080*/  SYNCS.PHASECHK.TRANS64.TRYWAIT P0, [R0+URZ], R3 ;  /* 0x00000003000075a7 */ /* 0x0022a400080011ff */
[----:B--2---:R-:W-:Y:S05]  /*8090*/  @!P0 NANOSLEEP.SYNCS 0x989680 ;  /* 0x009896800000895d */ /* 0x004fea0003900000 */
[----:B------:R-:W2:Y:S02]  /*80a0*/  @!P0 SYNCS.PHASECHK.TRANS64 P0, [R0+URZ], R3 ;  /* 0x00000003000085a7 */ /* 0x000ea400080010ff */
[----:B--2---:R-:W-:Y:S05]  /*80b0*/  @!P0 BRA `(.L_x_158) ;  /* 0xfffffffc00f08947 */ /* 0x004fea000383ffff */
[----:B------:R-:W-:Y:S05]  /*80c0*/  BRA `(.L_x_159) ;  /* 0xffffffbc00bc7947 */ /* 0x000fea000383ffff */
.L_x_78:
[----:B------:R-:W-:-:S07]  /*80d0*/  MOV R0, UR8 ;  /* 0x0000000800007c02 */ /* 0x000fce0008000f00 */
.L_x_160:
[----:B-1----:R1:W2:Y:S02]  /*80e0*/  SYNCS.PHASECHK.TRANS64.TRYWAIT P0, [R0+URZ], R3 ;  /* 0x00000003000075a7 */ /* 0x0022a400080011ff */
[----:B--2---:R-:W-:Y:S05]  /*80f0*/  @!P0 NANOSLEEP.SYNCS 0x989680 ;  /* 0x009896800000895d */ /* 0x004fea0003900000 */
[----:B------:R-:W2:Y:S02]  /*8100*/  @!P0 SYNCS.PHASECHK.TRANS64 P0, [R0+URZ], R3 ;  /* 0x00000003000085a7 */ /* 0x000ea400080010ff */
[----:B--2---:R-:W-:Y:S05]  /*8110*/  @!P0 BRA `(.L_x_160) ;  /* 0xfffffffc00f08947 */ /* 0x004fea000383ffff */
[----:B------:R-:W-:Y:S05]  /*8120*/  BRA `(.L_x_161) ;  /* 0xffffffbc00c87947 */ /* 0x000fea000383ffff */
.L_x_79:
[----:B------:R-:W-:-:S07]  /*8130*/  MOV R0, UR8 ;  /* 0x0000000800007c02 */ /* 0x000fce0008000f00 */
.L_x_162:
[----:B-1----:R1:W2:Y:S02]  /*8140*/  SYNCS.PHASECHK.TRANS64.TRYWAIT P0, [R0+URZ], R3 ;  /* 0x00000003000075a7 */ /* 0x0022a400080011ff */
[----:B--2---:R-:W-:Y:S05]  /*8150*/  @!P0 NANOSLEEP.SYNCS 0x989680 ;  /* 0x009896800000895d */ /* 0x004fea0003900000 */
[----:B------:R-:W2:Y:S02]  /*8160*/  @!P0 SYNCS.PHASECHK.TRANS64 P0, [R0+URZ], R3 ;  /* 0x00000003000085a7 */ /* 0x000ea400080010ff */
[----:B--2---:R-:W-:Y:S05]  /*8170*/  @!P0 BRA `(.L_x_162) ;  /* 0xfffffffc00f08947 */ /* 0x004fea000383ffff */
[----:B------:R-:W-:Y:S05]  /*8180*/  BRA `(.L_x_163) ;  /* 0xffffffbc00d47947 */ /* 0x000fea000383ffff */
.L_x_82:
[----:B------:R-:W-:-:S07]  /*8190*/  MOV R0, UR7 ;  /* 0x0000000700007c02 */ /* 0x000fce0008000f00 */
.L_x_164:
[----:B-1----:R1:W2:Y:S02]  /*81a0*/  SYNCS.PHASECHK.TRANS64.TRYWAIT P1, [R0+URZ+0x110], R3 ;  /* 0x00011003000075a7 */ /* 0x0022a400080211ff */
[----:B--2---:R-:W-:Y:S05]  /*81b0*/  @!P1 NANOSLEEP.SYNCS 0x989680 ;  /* 0x009896800000995d */ /* 0x004fea0003900000 */
[----:B------:R-:W2:Y:S02]  /*81c0*/  @!P1 SYNCS.PHASECHK.TRANS64 P1, [R0+URZ+0x110], R3 ;  /* 0x00011003000095a7 */ /* 0x000ea400080210ff */
[----:B--2---:R-:W-:Y:S05]  /*81d0*/  @!P1 BRA `(.L_x_164) ;  /* 0xfffffffc00f09947 */ /* 0x004fea000383ffff */
[----:B------:R-:W-:Y:S05]  /*81e0*/  BRA `(.L_x_165) ;  /* 0xffffffc000207947 */ /* 0x000fea000383ffff */
.L_x_87:
[----:B--2---:R2:W4:Y:S02]  /*81f0*/  SYNCS.PHASECHK.TRANS64.TRYWAIT P0, [R0+URZ+0x90], R3 ;  /* 0x00009003000075a7 */ /* 0x00452400080011ff */
[----:B----4-:R-:W-:Y:S05]  /*8200*/  @!P0 NANOSLEEP.SYNCS 0x989680 ;  /* 0x009896800000895d */ /* 0x010fea0003900000 */
[----:B------:R-:W4:Y:S02]  /*8210*/  @!P0 SYNCS.PHASECHK.TRANS64 P0, [R0+URZ+0x90], R3 ;  /* 0x00009003000085a7 */ /* 0x000f2400080010ff */
[----:B----4-:R-:W-:Y:S05]  /*8220*/  @!P0 BRA `(.L_x_87) ;  /* 0xfffffffc00f08947 */ /* 0x010fea000383ffff */
[----:B------:R-:W-:Y:S05]  /*8230*/  BRA `(.L_x_166) ;  /* 0xffffffc400247947 */ /* 0x000fea000383ffff */
.L_x_90:
[----:B------:R-:W-:Y:S07]  /*8240*/  MOV R0, UR6 ;  /* 0x0000000600007c02 */ /* 0x000fee0008000f00 */
.L_x_167:
[----:B--2---:R2:W4:Y:S02]  /*8250*/  SYNCS.PHASECHK.TRANS64.TRYWAIT P0, [R0+URZ+0x88], R3 ;  /* 0x00008803000075a7 */ /* 0x00452400080011ff */
[----:B----4-:R-:W-:Y:S05]  /*8260*/  @!P0 NANOSLEEP.SYNCS 0x989680 ;  /* 0x009896800000895d */ /* 0x010fea0003900000 */
[----:B------:R-:W4:Y:S02]  /*8270*/  @!P0 SYNCS.PHASECHK.TRANS64 P0, [R0+URZ+0x88], R3 ;  /* 0x00008803000085a7 */ /* 0x000f2400080010ff */
[----:B----4-:R-:W-:Y:S05]  /*8280*/  @!P0 BRA `(.L_x_167) ;  /* 0xfffffffc00f08947 */ /* 0x010fea000383ffff */
[----:B------:R-:W-:Y:S05]  /*8290*/  BRA `(.L_x_89) ;  /* 0xffffffc800047947 */ /* 0x000fea000383ffff */
.L_x_93:
[----:B------:R-:W-:Y:S07]  /*82a0*/  MOV R0, UR15 ;  /* 0x0000000f00007c02 */ /* 0x000fee0008000f00 */
.L_x_168:
[----:B-1----:R1:W2:Y:S02]  /*82b0*/  SYNCS.PHASECHK.TRANS64.TRYWAIT P0, [R0+URZ+0x68], R3 ;  /* 0x00006803000075a7 */ /* 0x0022a400080011ff */
[----:B--2---:R-:W-:Y:S05]  /*82c0*/  @!P0 NANOSLEEP.SYNCS 0x989680 ;  /* 0x009896800000895d */ /* 0x004fea0003900000 */
[----:B------:R-:W2:Y:S02]  /*82d0*/  @!P0 SYNCS.PHASECHK.TRANS64 P0, [R0+URZ+0x68], R3 ;  /* 0x00006803000085a7 */ /* 0x000ea400080010ff */
[----:B--2---:R-:W-:Y:S05]  /*82e0*/  @!P0 BRA `(.L_x_168) ;  /* 0xfffffffc00f08947 */ /* 0x004fea000383ffff */
[----:B------:R-:W-:Y:S05]  /*82f0*/  BRA `(.L_x_169) ;  /* 0xffffffc8007c7947 */ /* 0x000fea000383ffff */
.L_x_94:
[----:B------:R-:W-:Y:S07]  /*8300*/  MOV R3, UR13 ;  /* 0x0000000d00037c02 */ /* 0x000fee0008000f00 */
.L_x_170:
[----:B-1----:R1:W2:Y:S02]  /*8310*/  SYNCS.PHASECHK.TRANS64.TRYWAIT P0, [R3+URZ+0x68], R12 ;  /* 0x0000680c030075a7 */ /* 0x0022a400080011ff */
[----:B--2---:R-:W-:Y:S05]  /*8320*/  @!P0 NANOSLEEP.SYNCS 0x989680 ;  /* 0x009896800000895d */ /* 0x004fea0003900000 */
[----:B------:R-:W2:Y:S02]  /*8330*/  @!P0 SYNCS.PHASECHK.TRANS64 P0, [R3+URZ+0x68], R12 ;  /* 0x0000680c030085a7 */ /* 0x000ea400080010ff */
[----:B--2---:R-:W-:Y:S05]  /*8340*/  @!P0 BRA `(.L_x_170) ;  /* 0xfffffffc00f08947 */ /* 0x004fea000383ffff */
[----:B------:R-:W-:Y:S05]  /*8350*/  BRA `(.L_x_171) ;  /* 0xffffffcc00387947 */ /* 0x000fea000383ffff */
.L_x_96:
[----:B------:R-:W-:-:S07]  /*8360*/  MOV R0, UR4 ;  /* 0x0000000400007c02 */ /* 0x000fce0008000f00 */
.L_x_172:
[----:B-1----:R1:W4:Y:S02]  /*8370*/  SYNCS.PHASECHK.TRANS64.TRYWAIT P0, [R0+URZ], R3 ;  /* 0x00000003000075a7 */ /* 0x00232400080011ff */
[----:B----4-:R-:W-:Y:S05]  /*8380*/  @!P0 NANOSLEEP.SYNCS 0x989680 ;  /* 0x009896800000895d */ /* 0x010fea0003900000 */
[----:B------:R-:W4:Y:S02]  /*8390*/  @!P0 SYNCS.PHASECHK.TRANS64 P0, [R0+URZ], R3 ;  /* 0x00000003000085a7 */ /* 0x000f2400080010ff */
[----:B----4-:R-:W-:Y:S05]  /*83a0*/  @!P0 BRA `(.L_x_172) ;  /* 0xfffffffc00f08947 */ /* 0x010fea000383ffff */
[----:B------:R-:W-:Y:S05]  /*83b0*/  BRA `(.L_x_173) ;  /* 0xffffffcc00e07947 */ /* 0x000fea000383ffff */
.L_x_97:
[----:B------:R-:W-:-:S07]  /*83c0*/  MOV R0, UR4 ;  /* 0x0000000400007c02 */ /* 0x000fce0008000f00 */
.L_x_174:
[----:B-1----:R1:W4:Y:S02]  /*83d0*/  SYNCS.PHASECHK.TRANS64.TRYWAIT P0, [R0+URZ], R3 ;  /* 0x00000003000075a7 */ /* 0x00232400080011ff */
[----:B----4-:R-:W-:Y:S05]  /*83e0*/  @!P0 NANOSLEEP.SYNCS 0x989680 ;  /* 0x009896800000895d */ /* 0x010fea0003900000 */
[----:B------:R-:W4:Y:S02]  /*83f0*/  @!P0 SYNCS.PHASECHK.TRANS64 P0, [R0+URZ], R3 ;  /* 0x00000003000085a7 */ /* 0x000f2400080010ff */
[----:B----4-:R-:W-:Y:S05]  /*8400*/  @!P0 BRA `(.L_x_174) ;  /* 0xfffffffc00f08947 */ /* 0x010fea000383ffff */
[----:B------:R-:W-:Y:S05]  /*8410*/  BRA `(.L_x_175) ;  /* 0xffffffcc00ec7947 */ /* 0x000fea000383ffff */
.L_x_99:
[----:B--2---:R2:W4:Y:S02]  /*8420*/  SYNCS.PHASECHK.TRANS64.TRYWAIT P0, [R0+URZ+0x90], R3 ;  /* 0x00009003000075a7 */ /* 0x00452400080011ff */
[----:B----4-:R-:W-:Y:S05]  /*8430*/  @!P0 NANOSLEEP.SYNCS 0x989680 ;  /* 0x009896800000895d */ /* 0x010fea0003900000 */
[----:B------:R-:W4:Y:S02]  /*8440*/  @!P0 SYNCS.PHASECHK.TRANS64 P0, [R0+URZ+0x90], R3 ;  /* 0x00009003000085a7 */ /* 0x000f2400080010ff */
[----:B----4-:R-:W-:Y:S05]  /*8450*/  @!P0 BRA `(.L_x_99) ;  /* 0xfffffffc00f08947 */ /* 0x010fea000383ffff */
[----:B------:R-:W-:Y:S05]  /*8460*/  BRA `(.L_x_176) ;  /* 0xffffffd000d07947 */ /* 0x000fea000383ffff */
.L_x_109:
[----:B-1----:R1:W3:Y:S02]  /*8470*/  SYNCS.PHASECHK.TRANS64.TRYWAIT P1, [R0+URZ+0x50], R5 ;  /* 0x00005005000075a7 */ /* 0x0022e400080211ff */
[----:B---3--:R-:W-:Y:S05]  /*8480*/  @!P1 NANOSLEEP.SYNCS 0x989680 ;  /* 0x009896800000995d */ /* 0x008fea0003900000 */
[----:B------:R-:W3:Y:S02]  /*8490*/  @!P1 SYNCS.PHASECHK.TRANS64 P1, [R0+URZ+0x50], R5 ;  /* 0x00005005000095a7 */ /* 0x000ee400080210ff */
[----:B---3--:R-:W-:Y:S05]  /*84a0*/  @!P1 BRA `(.L_x_109) ;  /* 0xfffffffc00f09947 */ /* 0x008fea000383ffff */
[----:B------:R-:W-:Y:S05]  /*84b0*/  BRA `(.L_x_108) ;  /* 0xffffffdc00e87947 */ /* 0x000fea000383ffff */
.L_x_111:
[----:B-1----:R1:W4:Y:S02]  /*84c0*/  SYNCS.PHASECHK.TRANS64.TRYWAIT P0, [R76+URZ+0xb0], R3 ;  /* 0x0000b0034c0075a7 */ /* 0x00232400080011ff */
[----:B----4-:R-:W-:Y:S05]  /*84d0*/  @!P0 NANOSLEEP.SYNCS 0x989680 ;  /* 0x009896800000895d */ /* 0x010fea0003900000 */
[----:B------:R-:W4:Y:S02]  /*84e0*/  @!P0 SYNCS.PHASECHK.TRANS64 P0, [R76+URZ+0xb0], R3 ;  /* 0x0000b0034c0085a7 */ /* 0x000f2400080010ff */
[----:B----4-:R-:W-:Y:S05]  /*84f0*/  @!P0 BRA `(.L_x_111) ;  /* 0xfffffffc00f08947 */ /* 0x010fea000383ffff */
[----:B------:R-:W-:Y:S05]  /*8500*/  BRA `(.L_x_110) ;  /* 0xffffffe000187947 */ /* 0x000fea000383ffff */
.L_x_122:
[----:B--2---:R2:W3:Y:S02]  /*8510*/  SYNCS.PHASECHK.TRANS64.TRYWAIT P0, [R2+URZ+0x50], R83 ;  /* 0x00005053020075a7 */ /* 0x0044e400080011ff */
[----:B---3--:R-:W-:Y:S05]  /*8520*/  @!P0 NANOSLEEP.SYNCS 0x989680 ;  /* 0x009896800000895d */ /* 0x008fea0003900000 */
[----:B------:R-:W3:Y:S02]  /*8530*/  @!P0 SYNCS.PHASECHK.TRANS64 P0, [R2+URZ+0x50], R83 ;  /* 0x00005053020085a7 */ /* 0x000ee400080010ff */
[----:B---3--:R-:W-:Y:S05]  /*8540*/  @!P0 BRA `(.L_x_122) ;  /* 0xfffffffc00f08947 */ /* 0x008fea000383ffff */
[----:B------:R-:W-:Y:S05]  /*8550*/  BRA `(.L_x_121) ;  /* 0xffffffe8003c7947 */ /* 0x000fea000383ffff */
        .weak           $__internal_0_$__cuda_sm10x_tcgen05_guardrail_trap_col_being_dealloced_not_returned_by_alloc
        .type           $__internal_0_$__cuda_sm10x_tcgen05_guardrail_trap_col_being_dealloced_not_returned_by_alloc,@function
        .size           $__internal_0_$__cuda_sm10x_tcgen05_guardrail_trap_col_being_dealloced_not_returned_by_alloc,($__internal_1_$__cuda_sm10x_tcgen05_guardrail_trap_phase_invalid_during_alloc - $__internal_0_$__cuda_sm10x_tcgen05_guardrail_trap_col_being_dealloced_not_returned_by_alloc)
$__internal_0_$__cuda_sm10x_tcgen05_guardrail_trap_col_being_dealloced_not_returned_by_alloc:
[----:B------:R-:W-:Y:S05]  /*8560*/  BPT.TRAP 0x1 ;  /* 0x000000040000795c */ /* 0x000fea0000300000 */
[----:B------:R-:W-:-:S04]  /*8570*/  HFMA2 R3, -RZ, RZ, 0, 0 ;  /* 0x00000000ff037431 */ /* 0x000fc800000001ff */
[----:B------:R-:W-:Y:S05]  /*8580*/  RET.REL.NODEC R2 `(_ZN7cutlass13device_kernelINS_4gemm6kernel13GemmUniversalIN4cute5tupleIJiiiiEEENS1_10collective13CollectiveMmaINS1_35MainloopSm100TmaUmmaWarpSpecializedILi5ELi2ELi4ENS5_IJNS4_1CILi2EEENSA_ILi1EEESC_EEEEENS5_IJNSA_ILi128EEENSA_ILi64EEESF_EEENS_10bfloat16_tENS5_IJlSC_lEEESI_SJ_NS4_8TiledMMAINS4_8MMA_AtomIJNS4_26SM100_MMA_F16BF16_2x1SM_SSISI_SI_fLi128ELi64ELNS4_4UMMA5MajorE0ELSO_0ELNSN_7ScaleInE0ELSP_0EEEEEENS4_6LayoutINS5_IJSC_SC_SC_EEENS5_IJNSA_ILi0EEESU_SU_EEEEENS5_IJNS4_10UnderscoreESX_SX_EEEEENS4_18SM100_TMA_2SM_LOADENS4_14ComposedLayoutINS4_7SwizzleILi3ELi4ELi3EEENS4_18smem_ptr_flag_bitsILi16EEENSS_INS5_IJNSA_ILi8EEESG_EEENS5_IJSG_SC_EEEEEEEvNS4_8identityES10_S1A_vS1B_EENS_8epilogue10collective18CollectiveEpilogueINS1D_23Sm100TmaWarpSpecializedILi3ELi2ELi16ELb1ELb0EEEJNS5_IJSG_SG_SF_EEENS5_IJNSS_ISG_SC_EENSS_INS5_IJNSA_ILi16EEESB_EEENS5_IJSC_NSA_ILi32EEEEEEEEEEESI_SJ_SI_SJ_NS1D_6fusion15FusionCallbacksIS1H_NS1Q_17LinearCombinationISI_fSI_fLNS_15FloatRoundStyleE2EEES1I_S1P_JEEENS4_5SM1004TMEM4LOAD26SM100_TMEM_LOAD_32dp32b16xENS4_13SM90_TMA_LOADENS11_INS12_ILi1ELi4ELi3EEES15_NSS_INS5_IJS16_S1K_EEENS5_IJS1K_SC_EEEEEEENS4_39AutoVectorizingCopyWithAssumedAlignmentILi128EEENS4_14SM90_TMA_STOREES25_S27_S27_EEEvvEEEEvNT_6ParamsE) ;  /* 0xffffff78029c7950 */ /* 0x000fea0003c3ffff */
        .weak           $__internal_1_$__cuda_sm10x_tcgen05_guardrail_trap_phase_invalid_during_alloc
        .type           $__internal_1_$__cuda_sm10x_tcgen05_guardrail_trap_phase_invalid_during_alloc,@function
        .size           $__internal_1_$__cuda_sm10x_tcgen05_guardrail_trap_phase_invalid_during_alloc,($__internal_2_$__cuda_sm10x_tcgen05_guardrail_trap_unallocated_columns_being_dealloced - $__internal_1_$__cuda_sm10x_tcgen05_guardrail_trap_phase_invalid_during_alloc)
$__internal_1_$__cuda_sm10x_tcgen05_guardrail_trap_phase_invalid_during_alloc:
[----:B------:R-:W-:Y:S05]  /*8590*/  BPT.TRAP 0x1 ;  /* 0x000000040000795c */ /* 0x000fea0000300000 */
[----:B------:R-:W-:-:S04]  /*85a0*/  MOV R3, 0x0 ;  /* 0x0000000000037802 */ /* 0x000fc80000000f00 */
[----:B------:R-:W-:Y:S05]  /*85b0*/  RET.REL.NODEC R2 `(_ZN7cutlass13device_kernelINS_4gemm6kernel13GemmUniversalIN4cute5tupleIJiiiiEEENS1_10collective13CollectiveMmaINS1_35MainloopSm100TmaUmmaWarpSpecializedILi5ELi2ELi4ENS5_IJNS4_1CILi2EEENSA_ILi1EEESC_EEEEENS5_IJNSA_ILi128EEENSA_ILi64EEESF_EEENS_10bfloat16_tENS5_IJlSC_lEEESI_SJ_NS4_8TiledMMAINS4_8MMA_AtomIJNS4_26SM100_MMA_F16BF16_2x1SM_SSISI_SI_fLi128ELi64ELNS4_4UMMA5MajorE0ELSO_0ELNSN_7ScaleInE0ELSP_0EEEEEENS4_6LayoutINS5_IJSC_SC_SC_EEENS5_IJNSA_ILi0EEESU_SU_EEEEENS5_IJNS4_10UnderscoreESX_SX_EEEEENS4_18SM100_TMA_2SM_LOADENS4_14ComposedLayoutINS4_7SwizzleILi3ELi4ELi3EEENS4_18smem_ptr_flag_bitsILi16EEENSS_INS5_IJNSA_ILi8EEESG_EEENS5_IJSG_SC_EEEEEEEvNS4_8identityES10_S1A_vS1B_EENS_8epilogue10collective18CollectiveEpilogueINS1D_23Sm100TmaWarpSpecializedILi3ELi2ELi16ELb1ELb0EEEJNS5_IJSG_SG_SF_EEENS5_IJNSS_ISG_SC_EENSS_INS5_IJNSA_ILi16EEESB_EEENS5_IJSC_NSA_ILi32EEEEEEEEEEESI_SJ_SI_SJ_NS1D_6fusion15FusionCallbacksIS1H_NS1Q_17LinearCombinationISI_fSI_fLNS_15FloatRoundStyleE2EEES1I_S1P_JEEENS4_5SM1004TMEM4LOAD26SM100_TMEM_LOAD_32dp32b16xENS4_13SM90_TMA_LOADENS11_INS12_ILi1ELi4ELi3EEES15_NSS_INS5_IJS16_S1K_EEENS5_IJS1K_SC_EEEEEEENS4_39AutoVectorizingCopyWithAssumedAlignmentILi128EEENS4_14SM90_TMA_STOREES25_S27_S27_EEEvvEEEEvNT_6ParamsE) ;  /* 0xffffff7802907950 */ /* 0x000fea0003c3ffff */
        .weak           $__internal_2_$__cuda_sm10x_tcgen05_guardrail_trap_unallocated_columns_being_dealloced
        .type           $__internal_2_$__cuda_sm10x_tcgen05_guardrail_trap_unallocated_columns_being_dealloced,@function
        .size           $__internal_2_$__cuda_sm10x_tcgen05_guardrail_trap_unallocated_columns_being_dealloced,(.L_x_178 - $__internal_2_$__cuda_sm10x_tcgen05_guardrail_trap_unallocated_columns_being_dealloced)
$__internal_2_$__cuda_sm10x_tcgen05_guardrail_trap_unallocated_columns_being_dealloced:
[----:B------:R-:W-:Y:S05]  /*85c0*/  BPT.TRAP 0x1 ;  /* 0x000000040000795c */ /* 0x000fea0000300000 */
[----:B------:R-:W-:-:S04]  /*85d0*/  HFMA2 R3, -RZ, RZ, 0, 0 ;  /* 0x00000000ff037431 */ /* 0x000fc800000001ff */
[----:B------:R-:W-:Y:S05]  /*85e0*/  RET.REL.NODEC R2 `(_ZN7cutlass13device_kernelINS_4gemm6kernel13GemmUniversalIN4cute5tupleIJiiiiEEENS1_10collective13CollectiveMmaINS1_35MainloopSm100TmaUmmaWarpSpecializedILi5ELi2ELi4ENS5_IJNS4_1CILi2EEENSA_ILi1EEESC_EEEEENS5_IJNSA_ILi128EEENSA_ILi64EEESF_EEENS_10bfloat16_tENS5_IJlSC_lEEESI_SJ_NS4_8TiledMMAINS4_8MMA_AtomIJNS4_26SM100_MMA_F16BF16_2x1SM_SSISI_SI_fLi128ELi64ELNS4_4UMMA5MajorE0ELSO_0ELNSN_7ScaleInE0ELSP_0EEEEEENS4_6LayoutINS5_IJSC_SC_SC_EEENS5_IJNSA_ILi0EEESU_SU_EEEEENS5_IJNS4_10UnderscoreESX_SX_EEEEENS4_18SM100_TMA_2SM_LOADENS4_14ComposedLayoutINS4_7SwizzleILi3ELi4ELi3EEENS4_18smem_ptr_flag_bitsILi16EEENSS_INS5_IJNSA_ILi8EEESG_EEENS5_IJSG_SC_EEEEEEEvNS4_8identityES10_S1A_vS1B_EENS_8epilogue10collective18CollectiveEpilogueINS1D_23Sm100TmaWarpSpecializedILi3ELi2ELi16ELb1ELb0EEEJNS5_IJSG_SG_SF_EEENS5_IJNSS_ISG_SC_EENSS_INS5_IJNSA_ILi16EEESB_EEENS5_IJSC_NSA_ILi32EEEEEEEEEEESI_SJ_SI_SJ_NS1D_6fusion15FusionCallbacksIS1H_NS1Q_17LinearCombinationISI_fSI_fLNS_15FloatRoundStyleE2EEES1I_S1P_JEEENS4_5SM1004TMEM4LOAD26SM100_TMEM_LOAD_32dp32b16xENS4_13SM90_TMA_LOADENS11_INS12_ILi1ELi4ELi3EEES15_NSS_INS5_IJS16_S1K_EEENS5_IJS1K_SC_EEEEEEENS4_39AutoVectorizingCopyWithAssumedAlignmentILi128EEENS4_14SM90_TMA_STOREES25_S27_S27_EEEvvEEEEvNT_6ParamsE) ;  /* 0xffffff7802847950 */ /* 0x000fea0003c3ffff */
.L_x_177:
[----:B------:R-:W-:-:S00]  /*85f0*/  BRA `(.L_x_177) ;  /* 0xfffffffc00fc7947 */ /* 0x000fc0000383ffff */
[----:B------:R-:W-:-:S00]  /*8600*/  NOP ;  /* 0x0000000000007918 */ /* 0x000fc00000000000 */
[----:B------:R-:W-:-:S00]  /*8610*/  NOP ;  /* 0x0000000000007918 */ /* 0x000fc00000000000 */
[----:B------:R-:W-:-:S00]  /*8620*/  NOP ;  /* 0x0000000000007918 */ /* 0x000fc00000000000 */
[----:B------:R-:W-:-:S00]  /*8630*/  NOP ;  /* 0x0000000000007918 */ /* 0x000fc00000000000 */
[----:B------:R-:W-:-:S00]  /*8640*/  NOP ;  /* 0x0000000000007918 */ /* 0x000fc00000000000 */
[----:B------:R-:W-:-:S00]  /*8650*/  NOP ;  /* 0x0000000000007918 */ /* 0x000fc00000000000 */
[----:B------:R-:W-:-:S00]  /*8660*/  NOP ;  /* 0x0000000000007918 */ /* 0x000fc00000000000 */
[----:B------:R-:W-:-:S00]  /*8670*/  NOP ;  /* 0x0000000000007918 */ /* 0x000fc00000000000 */
.L_x_178:


//--------------------- .nv.global.init           --------------------------
	.section	.nv.global.init,"aw",@progbits
.nv.global.init:
	.type		$str$27,@object
	.size		$str$27,($str$28 - $str$27)
$str$27:
        /*0000*/ 	.byte	0x28, 0x61, 0x64, 0x64, 0x72, 0x65, 0x73, 0x73, 0x20, 0x26, 0x20, 0x6d, 0x61, 0x73, 0x6b, 0x29
        /*0010*/ 	.byte	0x20, 0x3d, 0x3d, 0x20, 0x30, 0x00
	.type		$str$28,@object
	.size		$str$28,($str$26 - $str$28)
$str$28:
        /*0016*/ 	.byte	0x2f, 0x74, 0x6d, 0x70, 0x2f, 0x63, 0x75, 0x74, 0x6c, 0x61, 0x73, 0x73, 0x5f, 0x73, 0x77, 0x65
        /*0026*/ 	.byte	0x65, 0x70, 0x5f, 0x73, 0x72, 0x63, 0x2f, 0x69, 0x6e, 0x63, 0x6c, 0x75, 0x64, 0x65, 0x2f, 0x63
        /*0036*/ 	.byte	0x75, 0x74, 0x65, 0x2f, 0x70, 0x6f, 0x69, 0x6e, 0x74, 0x65, 0x72, 0x5f, 0x66, 0x6c, 0x61, 0x67
        /*0046*/ 	.byte	0x67, 0x65, 0x64, 0x2e, 0x68, 0x70, 0x70, 0x00
	.type		$str$26,@object
	.size		$str$26,($str$25 - $str$26)
$str$26:
        /*004e*/ 	.byte	0x2f, 0x74, 0x6d, 0x70, 0x2f, 0x63, 0x75, 0x74, 0x6c, 0x61, 0x73, 0x73, 0x5f, 0x73, 0x77, 0x65
        /*005e*/ 	.byte	0x65, 0x70, 0x5f, 0x73, 0x72, 0x63, 0x2f, 0x69, 0x6e, 0x63, 0x6c, 0x75, 0x64, 0x65, 0x2f, 0x63
        /*006e*/ 	.byte	0x75, 0x74, 0x65, 0x2f, 0x61, 0x74, 0x6f, 0x6d, 0x2f, 0x63, 0x6f, 0x70, 0x79, 0x5f, 0x74, 0x72
        /*007e*/ 	.byte	0x61, 0x69, 0x74, 0x73, 0x5f, 0x73, 0x6d, 0x31, 0x30, 0x30, 0x2e, 0x68, 0x70, 0x70, 0x00
	.type		$str$25,@object
	.size		$str$25,(__unnamed_1 - $str$25)
$str$25:
        /*008d*/ 	.byte	0x28, 0x28, 0x75, 0x69, 0x6e, 0x74, 0x33, 0x32, 0x5f, 0x74, 0x28, 0x74, 0x68, 0x72, 0x65, 0x61
        /*009d*/ 	.byte	0x64, 0x49, 0x64, 0x78, 0x2e, 0x78, 0x29, 0x20, 0x2f, 0x20, 0x33, 0x32, 0x29, 0x20, 0x25, 0x20
        /*00ad*/ 	.byte	0x34, 0x29, 0x20, 0x3d, 0x3d, 0x20, 0x28, 0x28, 0x28, 0x74, 0x6d, 0x65, 0x6d, 0x5f, 0x61, 0x64
        /*00bd*/ 	.byte	0x64, 0x72, 0x20, 0x3e, 0x3e, 0x20, 0x31, 0x36, 0x29, 0x20, 0x2f, 0x20, 0x33, 0x32, 0x29, 0x20
        /*00cd*/ 	.byte	0x25, 0x20, 0x34, 0x29, 0x00
	.type		__unnamed_1,@object
	.size		__unnamed_1,(__unnamed_2 - __unnamed_1)
__unnamed_1:
        /*00d2*/ 	.byte	0x61, 0x75, 0x74, 0x6f, 0x20, 0x63, 0x75, 0x74, 0x65, 0x3a, 0x3a, 0x61, 0x73, 0x5f, 0x70, 0x6f
        /* <DEDUP_REMOVED lines=24> */
        /*0262*/ 	.byte	0x43, 0x3c, 0x32, 0x30, 0x34, 0x38, 0x3e, 0x3e, 0x3e, 0x3e, 0x5d, 0x00
	.type		__unnamed_2,@object
	.size		__unnamed_2,(.L_2 - __unnamed_2)
__unnamed_2:
        /* <DEDUP_REMOVED lines=40> */
        /*04ee*/ 	.byte	0x3a, 0x3a, 0x43, 0x3c, 0x30, 0x3e, 0x3e, 0x3e, 0x3e, 0x5d, 0x00
.L_2:


//--------------------- .nv.shared._ZN7cutlass13device_kernelINS_4gemm6kernel13GemmUniversalIN4cute5tupleIJiiiiEEENS1_10collective13CollectiveMmaINS1_35MainloopSm100TmaUmmaWarpSpecializedILi5ELi2ELi4ENS5_IJNS4_1CILi2EEENSA_ILi1EEESC_EEEEENS5_IJNSA_ILi128EEENSA_ILi64EEESF_EEENS_10bfloat16_tENS5_IJlSC_lEEESI_SJ_NS4_8TiledMMAINS4_8MMA_AtomIJNS4_26SM100_MMA_F16BF16_2x1SM_SSISI_SI_fLi128ELi64ELNS4_4UMMA5MajorE0ELSO_0ELNSN_7ScaleInE0ELSP_0EEEEEENS4_6LayoutINS5_IJSC_SC_SC_EEENS5_IJNSA_ILi0EEESU_SU_EEEEENS5_IJNS4_10UnderscoreESX_SX_EEEEENS4_18SM100_TMA_2SM_LOADENS4_14ComposedLayoutINS4_7SwizzleILi3ELi4ELi3EEENS4_18smem_ptr_flag_bitsILi16EEENSS_INS5_IJNSA_ILi8EEESG_EEENS5_IJSG_SC_EEEEEEEvNS4_8identityES10_S1A_vS1B_EENS_8epilogue10collective18CollectiveEpilogueINS1D_23Sm100TmaWarpSpecializedILi3ELi2ELi16ELb1ELb0EEEJNS5_IJSG_SG_SF_EEENS5_IJNSS_ISG_SC_EENSS_INS5_IJNSA_ILi16EEESB_EEENS5_IJSC_NSA_ILi32EEEEEEEEEEESI_SJ_SI_SJ_NS1D_6fusion15FusionCallbacksIS1H_NS1Q_17LinearCombinationISI_fSI_fLNS_15FloatRoundStyleE2EEES1I_S1P_JEEENS4_5SM1004TMEM4LOAD26SM100_TMEM_LOAD_32dp32b16xENS4_13SM90_TMA_LOADENS11_INS12_ILi1ELi4ELi3EEES15_NSS_INS5_IJS16_S1K_EEENS5_IJS1K_SC_EEEEEEENS4_39AutoVectorizingCopyWithAssumedAlignmentILi128EEENS4_14SM90_TMA_STOREES25_S27_S27_EEEvvEEEEvNT_6ParamsE --------------------------
	.section	.nv.shared._ZN7cutlass13device_kernelINS_4gemm6kernel13GemmUniversalIN4cute5tupleIJiiiiEEENS1_10collective13CollectiveMmaINS1_35MainloopSm100TmaUmmaWarpSpecializedILi5ELi2ELi4ENS5_IJNS4_1CILi2EEENSA_ILi1EEESC_EEEEENS5_IJNSA_ILi128EEENSA_ILi64EEESF_EEENS_10bfloat16_tENS5_IJlSC_lEEESI_SJ_NS4_8TiledMMAINS4_8MMA_AtomIJNS4_26SM100_MMA_F16BF16_2x1SM_SSISI_SI_fLi128ELi64ELNS4_4UMMA5MajorE0ELSO_0ELNSN_7ScaleInE0ELSP_0EEEEEENS4_6LayoutINS5_IJSC_SC_SC_EEENS5_IJNSA_ILi0EEESU_SU_EEEEENS5_IJNS4_10UnderscoreESX_SX_EEEEENS4_18SM100_TMA_2SM_LOADENS4_14ComposedLayoutINS4_7SwizzleILi3ELi4ELi3EEENS4_18smem_ptr_flag_bitsILi16EEENSS_INS5_IJNSA_ILi8EEESG_EEENS5_IJSG_SC_EEEEEEEvNS4_8identityES10_S1A_vS1B_EENS_8epilogue10collective18CollectiveEpilogueINS1D_23Sm100TmaWarpSpecializedILi3ELi2ELi16ELb1ELb0EEEJNS5_IJSG_SG_SF_EEENS5_IJNSS_ISG_SC_EENSS_INS5_IJNSA_ILi16EEESB_EEENS5_IJSC_NSA_ILi32EEEEEEEEEEESI_SJ_SI_SJ_NS1D_6fusion15FusionCallbacksIS1H_NS1Q_17LinearCombinationISI_fSI_fLNS_15FloatRoundStyleE2EEES1I_S1P_JEEENS4_5SM1004TMEM4LOAD26SM100_TMEM_LOAD_32dp32b16xENS4_13SM90_TMA_LOADENS11_INS12_ILi1ELi4ELi3EEES15_NSS_INS5_IJS16_S1K_EEENS5_IJS1K_SC_EEEEEEENS4_39AutoVectorizingCopyWithAssumedAlignmentILi128EEENS4_14SM90_TMA_STOREES25_S27_S27_EEEvvEEEEvNT_6ParamsE,"aw",@nobits
	.sectionflags	@""
	.align	16
	.zero		1024


//--------------------- .nv.shared.reserved.0     --------------------------
	.section	.nv.shared.reserved.0,"aw",@nobits
	.weak		__nv_reservedSMEM_offset_0_alias
	.size		__nv_reservedSMEM_offset_0_alias, 0, 64
	.other		__nv_reservedSMEM_offset_0_alias,@"STO_CUDA_RESERVED_SHARED STV_DEFAULT"
__nv_reservedSMEM_offset_0_alias:
	.zero		0
.nv.shared.reserved.0:
	.zero		64
	.weak		__nv_reservedSMEM_tcgen05_partition
	.type		__nv_reservedSMEM_tcgen05_partition,@object
	.size		__nv_reservedSMEM_tcgen05_partition,(.L_0 - __nv_reservedSMEM_tcgen05_partition)
__nv_reservedSMEM_tcgen05_partition:
	.zero		32
.L_0:


//--------------------- .nv.global                --------------------------
	.section	.nv.global,"aw",@nobits
.nv.global:
	.type		_ZN39_INTERNAL_c4102342_4_k_cu_e807a555_89924cute1_E,@object
	.size		_ZN39_INTERNAL_c4102342_4_k_cu_e807a555_89924cute1_E,(_ZN39_INTERNAL_c4102342_4_k_cu_e807a555_89924cuda3std3__45__cpo6cbeginE - _ZN39_INTERNAL_c4102342_4_k_cu_e807a555_89924cute1_E)
_ZN39_INTERNAL_c4102342_4_k_cu_e807a555_89924cute1_E:
	.zero		1
	.type		_ZN39_INTERNAL_c4102342_4_k_cu_e807a555_89924cuda3std3__45__cpo6cbeginE,@object
	.size		_ZN39_INTERNAL_c4102342_4_k_cu_e807a555_89924cuda3std3__45__cpo6cbeginE,(_ZN39_INTERNAL_c4102342_4_k_cu_e807a555_89924cuda3std3__48in_placeE - _ZN39_INTERNAL_c4102342_4_k_cu_e807a555_89924cuda3std3__45__cpo6cbeginE)
_ZN39_INTERNAL_c4102342_4_k_cu_e807a555_89924cuda3std3__45__cpo6cbeginE:
	.zero		1
	.type		_ZN39_INTERNAL_c4102342_4_k_cu_e807a555_89924cuda3std3__48in_placeE,@object
	.size		_ZN39_INTERNAL_c4102342_4_k_cu_e807a555_89924cuda3std3__48in_placeE,(_ZN39_INTERNAL_c4102342_4_k_cu_e807a555_89924cuda3std6ranges3__45__cpo9iter_moveE - _ZN39_INTERNAL_c4102342_4_k_cu_e807a555_89924cuda3std3__48in_placeE)
_ZN39_INTERNAL_c4102342_4_k_cu_e807a555_89924cuda3std3__48in_placeE:
	.zero		1
	.type		_ZN39_INTERNAL_c4102342_4_k_cu_e807a555_89924cuda3std6ranges3__45__cpo9iter_moveE,@object
	.size		_ZN39_INTERNAL_c4102342_4_k_cu_e807a555_89924cuda3std6ranges3__45__cpo9iter_moveE,(_ZN39_INTERNAL_c4102342_4_k_cu_e807a555_89924cuda3std3__45__cpo5beginE - _ZN39_INTERNAL_c4102342_4_k_cu_e807a555_89924cuda3std6ranges3__45__cpo9iter_moveE)
_ZN39_INTERNAL_c4102342_4_k_cu_e807a555_89924cuda3std6ranges3__45__cpo9iter_moveE:
	.zero		1
	.type		_ZN39_INTERNAL_c4102342_4_k_cu_e807a555_89924cuda3std3__45__cpo5beginE,@object
	.size		_ZN39_INTERNAL_c4102342_4_k_cu_e807a555_89924cuda3std3__45__cpo5beginE,(_ZN39_INTERNAL_c4102342_4_k_cu_e807a555_89924cuda3std3__441_GLOBAL__N__c4102342_4_k_cu_e807a555_89926ignoreE - _ZN39_INTERNAL_c4102342_4_k_cu_e807a555_89924cuda3std3__45__cpo5beginE)
_ZN39_INTERNAL_c4102342_4_k_cu_e807a555_89924cuda3std3__45__cpo5beginE:
	.zero		1
	.type		_ZN39_INTERNAL_c4102342_4_k_cu_e807a555_89924cuda3std3__441_GLOBAL__N__c4102342_4_k_cu_e807a555_89926ignoreE,@object
	.size		_ZN39_INTERNAL_c4102342_4_k_cu_e807a555_89924cuda3std3__441_GLOBAL__N__c4102342_4_k_cu_e807a555_89926ignoreE,(_ZN39_INTERNAL_c4102342_4_k_cu_e807a555_89924cute7productE - _ZN39_INTERNAL_c4102342_4_k_cu_e807a555_89924cuda3std3__441_GLOBAL__N__c4102342_4_k_cu_e807a555_89926ignoreE)
_ZN39_INTERNAL_c4102342_4_k_cu_e807a555_89924cuda3std3__441_GLOBAL__N__c4102342_4_k_cu_e807a555_89926ignoreE:
	.zero		1
	.type		_ZN39_INTERNAL_c4102342_4_k_cu_e807a555_89924cute7productE,@object
	.size		_ZN39_INTERNAL_c4102342_4_k_cu_e807a555_89924cute7productE,(_ZN39_INTERNAL_c4102342_4_k_cu_e807a555_89924cuda3std3__45__cpo3endE - _ZN39_INTERNAL_c4102342_4_k_cu_e807a555_89924cute7productE)
_ZN39_INTERNAL_c4102342_4_k_cu_e807a555_89924cute7productE:
	.zero		1
	.type		_ZN39_INTERNAL_c4102342_4_k_cu_e807a555_89924cuda3std3__45__cpo3endE,@object
	.size		_ZN39_INTERNAL_c4102342_4_k_cu_e807a555_89924cuda3std3__45__cpo3endE,(_ZN39_INTERNAL_c4102342_4_k_cu_e807a555_89924cuda3std3__419piecewise_constructE - _ZN39_INTERNAL_c4102342_4_k_cu_e807a555_89924cuda3std3__45__cpo3endE)
_ZN39_INTERNAL_c4102342_4_k_cu_e807a555_89924cuda3std3__45__cpo3endE:
	.zero		1
	.type		_ZN39_INTERNAL_c4102342_4_k_cu_e807a555_89924cuda3std3__419piecewise_constructE,@object
	.size		_ZN39_INTERNAL_c4102342_4_k_cu_e807a555_89924cuda3std3__419piecewise_constructE,(_ZN39_INTERNAL_c4102342_4_k_cu_e807a555_89924cuda3std3__45__cpo4cendE - _ZN39_INTERNAL_c4102342_4_k_cu_e807a555_89924cuda3std3__419piecewise_constructE)
_ZN39_INTERNAL_c4102342_4_k_cu_e807a555_89924cuda3std3__419piecewise_constructE:
	.zero		1
	.type		_ZN39_INTERNAL_c4102342_4_k_cu_e807a555_89924cuda3std3__45__cpo4cendE,@object
	.size		_ZN39_INTERNAL_c4102342_4_k_cu_e807a555_89924cuda3std3__45__cpo4cendE,(_ZN39_INTERNAL_c4102342_4_k_cu_e807a555_89924cuda3std6ranges3__45__cpo4swapE - _ZN39_INTERNAL_c4102342_4_k_cu_e807a555_89924cuda3std3__45__cpo4cendE)
_ZN39_INTERNAL_c4102342_4_k_cu_e807a555_89924cuda3std3__45__cpo4cendE:
	.zero		1
	.type		_ZN39_INTERNAL_c4102342_4_k_cu_e807a555_89924cuda3std6ranges3__45__cpo4swapE,@object
	.size		_ZN39_INTERNAL_c4102342_4_k_cu_e807a555_89924cuda3std6ranges3__45__cpo4swapE,(.L_10 - _ZN39_INTERNAL_c4102342_4_k_cu_e807a555_89924cuda3std6ranges3__45__cpo4swapE)
_ZN39_INTERNAL_c4102342_4_k_cu_e807a555_89924cuda3std6ranges3__45__cpo4swapE:
	.zero		1
.L_10:


//--------------------- .nv.constant0._ZN7cutlass13device_kernelINS_4gemm6kernel13GemmUniversalIN4cute5tupleIJiiiiEEENS1_10collective13CollectiveMmaINS1_35MainloopSm100TmaUmmaWarpSpecializedILi5ELi2ELi4ENS5_IJNS4_1CILi2EEENSA_ILi1EEESC_EEEEENS5_IJNSA_ILi128EEENSA_ILi64EEESF_EEENS_10bfloat16_tENS5_IJlSC_lEEESI_SJ_NS4_8TiledMMAINS4_8MMA_AtomIJNS4_26SM100_MMA_F16BF16_2x1SM_SSISI_SI_fLi128ELi64ELNS4_4UMMA5MajorE0ELSO_0ELNSN_7ScaleInE0ELSP_0EEEEEENS4_6LayoutINS5_IJSC_SC_SC_EEENS5_IJNSA_ILi0EEESU_SU_EEEEENS5_IJNS4_10UnderscoreESX_SX_EEEEENS4_18SM100_TMA_2SM_LOADENS4_14ComposedLayoutINS4_7SwizzleILi3ELi4ELi3EEENS4_18smem_ptr_flag_bitsILi16EEENSS_INS5_IJNSA_ILi8EEESG_EEENS5_IJSG_SC_EEEEEEEvNS4_8identityES10_S1A_vS1B_EENS_8epilogue10collective18CollectiveEpilogueINS1D_23Sm100TmaWarpSpecializedILi3ELi2ELi16ELb1ELb0EEEJNS5_IJSG_SG_SF_EEENS5_IJNSS_ISG_SC_EENSS_INS5_IJNSA_ILi16EEESB_EEENS5_IJSC_NSA_ILi32EEEEEEEEEEESI_SJ_SI_SJ_NS1D_6fusion15FusionCallbacksIS1H_NS1Q_17LinearCombinationISI_fSI_fLNS_15FloatRoundStyleE2EEES1I_S1P_JEEENS4_5SM1004TMEM4LOAD26SM100_TMEM_LOAD_32dp32b16xENS4_13SM90_TMA_LOADENS11_INS12_ILi1ELi4ELi3EEES15_NSS_INS5_IJS16_S1K_EEENS5_IJS1K_SC_EEEEEEENS4_39AutoVectorizingCopyWithAssumedAlignmentILi128EEENS4_14SM90_TMA_STOREES25_S27_S27_EEEvvEEEEvNT_6ParamsE --------------------------
	.section	.nv.constant0._ZN7cutlass13device_kernelINS_4gemm6kernel13GemmUniversalIN4cute5tupleIJiiiiEEENS1_10collective13CollectiveMmaINS1_35MainloopSm100TmaUmmaWarpSpecializedILi5ELi2ELi4ENS5_IJNS4_1CILi2EEENSA_ILi1EEESC_EEEEENS5_IJNSA_ILi128EEENSA_ILi64EEESF_EEENS_10bfloat16_tENS5_IJlSC_lEEESI_SJ_NS4_8TiledMMAINS4_8MMA_AtomIJNS4_26SM100_MMA_F16BF16_2x1SM_SSISI_SI_fLi128ELi64ELNS4_4UMMA5MajorE0ELSO_0ELNSN_7ScaleInE0ELSP_0EEEEEENS4_6LayoutINS5_IJSC_SC_SC_EEENS5_IJNSA_ILi0EEESU_SU_EEEEENS5_IJNS4_10UnderscoreESX_SX_EEEEENS4_18SM100_TMA_2SM_LOADENS4_14ComposedLayoutINS4_7SwizzleILi3ELi4ELi3EEENS4_18smem_ptr_flag_bitsILi16EEENSS_INS5_IJNSA_ILi8EEESG_EEENS5_IJSG_SC_EEEEEEEvNS4_8identityES10_S1A_vS1B_EENS_8epilogue10collective18CollectiveEpilogueINS1D_23Sm100TmaWarpSpecializedILi3ELi2ELi16ELb1ELb0EEEJNS5_IJSG_SG_SF_EEENS5_IJNSS_ISG_SC_EENSS_INS5_IJNSA_ILi16EEESB_EEENS5_IJSC_NSA_ILi32EEEEEEEEEEESI_SJ_SI_SJ_NS1D_6fusion15FusionCallbacksIS1H_NS1Q_17LinearCombinationISI_fSI_fLNS_15FloatRoundStyleE2EEES1I_S1P_JEEENS4_5SM1004TMEM4LOAD26SM100_TMEM_LOAD_32dp32b16xENS4_13SM90_TMA_LOADENS11_INS12_ILi1ELi4ELi3EEES15_NSS_INS5_IJS16_S1K_EEENS5_IJS1K_SC_EEEEEEENS4_39AutoVectorizingCopyWithAssumedAlignmentILi128EEENS4_14SM90_TMA_STOREES25_S27_S27_EEEvvEEEEvNT_6ParamsE,"a",@progbits
	.sectionflags	@""
	.align	4
.nv.constant0._ZN7cutlass13device_kernelINS_4gemm6kernel13GemmUniversalIN4cute5tupleIJiiiiEEENS1_10collective13CollectiveMmaINS1_35MainloopSm100TmaUmmaWarpSpecializedILi5ELi2ELi4ENS5_IJNS4_1CILi2EEENSA_ILi1EEESC_EEEEENS5_IJNSA_ILi128EEENSA_ILi64EEESF_EEENS_10bfloat16_tENS5_IJlSC_lEEESI_SJ_NS4_8TiledMMAINS4_8MMA_AtomIJNS4_26SM100_MMA_F16BF16_2x1SM_SSISI_SI_fLi128ELi64ELNS4_4UMMA5MajorE0ELSO_0ELNSN_7ScaleInE0ELSP_0EEEEEENS4_6LayoutINS5_IJSC_SC_SC_EEENS5_IJNSA_ILi0EEESU_SU_EEEEENS5_IJNS4_10UnderscoreESX_SX_EEEEENS4_18SM100_TMA_2SM_LOADENS4_14ComposedLayoutINS4_7SwizzleILi3ELi4ELi3EEENS4_18smem_ptr_flag_bitsILi16EEENSS_INS5_IJNSA_ILi8EEESG_EEENS5_IJSG_SC_EEEEEEEvNS4_8identityES10_S1A_vS1B_EENS_8epilogue10collective18CollectiveEpilogueINS1D_23Sm100TmaWarpSpecializedILi3ELi2ELi16ELb1ELb0EEEJNS5_IJSG_SG_SF_EEENS5_IJNSS_ISG_SC_EENSS_INS5_IJNSA_ILi16EEESB_EEENS5_IJSC_NSA_ILi32EEEEEEEEEEESI_SJ_SI_SJ_NS1D_6fusion15FusionCallbacksIS1H_NS1Q_17LinearCombinationISI_fSI_fLNS_15FloatRoundStyleE2EEES1I_S1P_JEEENS4_5SM1004TMEM4LOAD26SM100_TMEM_LOAD_32dp32b16xENS4_13SM90_TMA_LOADENS11_INS12_ILi1ELi4ELi3EEES15_NSS_INS5_IJS16_S1K_EEENS5_IJS1K_SC_EEEEEEENS4_39AutoVectorizingCopyWithAssumedAlignmentILi128EEENS4_14SM90_TMA_STOREES25_S27_S27_EEEvvEEEEvNT_6ParamsE:
	.zero		2944


//--------------------- SYMBOLS --------------------------

	.type		.nv.reservedSmem.offset0,@object
	.size		.nv.reservedSmem.offset0,0x4
	.type		.nv.reservedSmem.cap,@object
	.size		.nv.reservedSmem.cap,0x4
	.type		__assertfail,@function
